// auto-generated by cutlass_sweep.gemm — config: {"arch": "sm_90", "cluster_m": 1, "cluster_n": 1, "dtype": "fp16", "dtype_b": "fp16", "layout": "nt", "stages": 0, "tile_k": 32, "tile_m": 512, "tile_n": 8}
#include "cutlass/cutlass.h"
#include "cutlass/gemm/collective/collective_builder.hpp"
#include "cutlass/gemm/device/gemm_universal_adapter.h"
#include "cutlass/gemm/kernel/gemm_universal.hpp"
#include "cutlass/epilogue/collective/collective_builder.hpp"

using ElemA = cutlass::half_t;
using ElemB = cutlass::half_t;
using ElemCD = cutlass::half_t;
using Acc  = float;
using TileShape    = cute::Shape<cute::_512, cute::_8, cute::_32>;
using ClusterShape = cute::Shape<cute::_1, cute::_1, cute::_1>;

using CollectiveEpilogue = typename cutlass::epilogue::collective::CollectiveBuilder<
    cutlass::arch::Sm90, cutlass::arch::OpClassTensorOp,
    TileShape, ClusterShape,
    cutlass::epilogue::collective::EpilogueTileAuto,
    Acc, Acc,
    ElemCD, cutlass::layout::RowMajor, 128 / cutlass::sizeof_bits<ElemCD>::value,
    ElemCD, cutlass::layout::RowMajor, 128 / cutlass::sizeof_bits<ElemCD>::value,
    cutlass::epilogue::collective::EpilogueScheduleAuto
  >::CollectiveOp;

using CollectiveMainloop = typename cutlass::gemm::collective::CollectiveBuilder<
    cutlass::arch::Sm90, cutlass::arch::OpClassTensorOp,
    ElemA, cutlass::layout::RowMajor, 128 / cutlass::sizeof_bits<ElemA>::value,
    ElemB, cutlass::layout::ColumnMajor, 128 / cutlass::sizeof_bits<ElemB>::value,
    Acc,
    TileShape, ClusterShape,
    cutlass::gemm::collective::StageCountAutoCarveout<static_cast<int>(sizeof(typename CollectiveEpilogue::SharedStorage))>,
    cutlass::gemm::collective::KernelScheduleAuto
  >::CollectiveOp;

using GemmKernel = cutlass::gemm::kernel::GemmUniversal<
    cute::Shape<int,int,int,int>,
    CollectiveMainloop,
    CollectiveEpilogue
>;
using Gemm = cutlass::gemm::device::GemmUniversalAdapter<GemmKernel>;

// Force the device kernel symbol into the cubin without needing a host main.
auto* _anchor = &cutlass::device_kernel<GemmKernel>;


// ===== COMPILED SASS (sm_90a) =====

	.target	sm_90a

	.elftype	@"ET_EXEC"


//--------------------- .note.nv.tkinfo           --------------------------
	.section	.note.nv.tkinfo,"",@"SHT_NOTE"
	.sectionflags	@"SHF_NOTE_NV_TKINFO"
	.tkinfo
        /*0018*/ 	.word	0x00000002
        /*0030*/ 	.string	""
        /*0030*/ 	.string	"ptxas"
        /*0030*/ 	.string	"Cuda compilation tools, release 13.0, V13.0.88"
        /*0030*/ 	.string	"Build cuda_13.0.r13.0/compiler.36424714_0"
        /*0030*/ 	.string	"-arch sm_90a -m 64 "



//--------------------- .note.nv.cuinfo           --------------------------
	.section	.note.nv.cuinfo,"",@"SHT_NOTE"
	.sectionflags	@"SHF_NOTE_NV_CUINFO"
        /*0018*/ 	.short	0x0002
        /*001a*/ 	.short	0x005a
        /*001c*/ 	.short	0x0082
	.zero		2


//--------------------- .nv.info                  --------------------------
	.section	.nv.info,"",@"SHT_CUDA_INFO"
	.align	4


	//----- nvinfo : EIATTR_REGCOUNT
	.align		4
        /*0000*/ 	.byte	0x04, 0x2f
        /*0002*/ 	.short	(.L_15 - .L_14)
	.align		4
.L_14:
        /*0004*/ 	.word	index@(_ZN7cutlass13device_kernelINS_4gemm6kernel13GemmUniversalIN4cute5tupleIJiiiiEEENS1_10collective13CollectiveMmaINS1_34MainloopSm90TmaGmmaWarpSpecializedILi6ENS5_IJNS4_1CILi1EEESB_SB_EEENS1_35KernelTmaWarpSpecializedCooperativeEEENS5_IJNSA_ILi512EEENSA_ILi8EEENSA_ILi32EEEEEENS_6half_tENS5_IJlSB_lEEESJ_SK_NS4_8TiledMMAINS4_8MMA_AtomIJNS4_4SM904GMMA24MMA_64x8x16_F32F16F16_SSILNSO_5MajorE0ELSQ_0ELNSO_7ScaleInE1ELSR_1EEEEEENS4_6LayoutINS5_IJNSA_ILi2EEESB_SB_EEENS5_IJSB_NSA_ILi0EEESX_EEEEENS5_IJNS4_10UnderscoreES10_S10_EEEEENS4_13SM90_TMA_LOADENS4_14ComposedLayoutINS4_7SwizzleILi2ELi4ELi3EEENS4_18smem_ptr_flag_bitsILi16EEENSU_INS5_IJSG_SH_EEENS5_IJSH_SB_EEEEEEEvNS4_8identityES13_S1C_vS1D_EENS_8epilogue10collective6detail29Sm90TmaWarpSpecializedAdapterINS1G_15DefaultEpilogueISJ_SK_SK_NS1F_6thread17LinearCombinationISJ_Li1EffLNS1K_9ScaleType4KindE0ELNS_15FloatRoundStyleE2ESJ_EENS1_15EpilogueDefaultEEEEEvvEEEEvNT_6ParamsE)
        /*0008*/ 	.word	0x000000a8


	//----- nvinfo : EIATTR_FRAME_SIZE
	.align		4
.L_15:
        /*000c*/ 	.byte	0x04, 0x11
        /*000e*/ 	.short	(.L_17 - .L_16)
	.align		4
.L_16:
        /*0010*/ 	.word	index@(_ZN7cutlass13device_kernelINS_4gemm6kernel13GemmUniversalIN4cute5tupleIJiiiiEEENS1_10collective13CollectiveMmaINS1_34MainloopSm90TmaGmmaWarpSpecializedILi6ENS5_IJNS4_1CILi1EEESB_SB_EEENS1_35KernelTmaWarpSpecializedCooperativeEEENS5_IJNSA_ILi512EEENSA_ILi8EEENSA_ILi32EEEEEENS_6half_tENS5_IJlSB_lEEESJ_SK_NS4_8TiledMMAINS4_8MMA_AtomIJNS4_4SM904GMMA24MMA_64x8x16_F32F16F16_SSILNSO_5MajorE0ELSQ_0ELNSO_7ScaleInE1ELSR_1EEEEEENS4_6LayoutINS5_IJNSA_ILi2EEESB_SB_EEENS5_IJSB_NSA_ILi0EEESX_EEEEENS5_IJNS4_10UnderscoreES10_S10_EEEEENS4_13SM90_TMA_LOADENS4_14ComposedLayoutINS4_7SwizzleILi2ELi4ELi3EEENS4_18smem_ptr_flag_bitsILi16EEENSU_INS5_IJSG_SH_EEENS5_IJSH_SB_EEEEEEEvNS4_8identityES13_S1C_vS1D_EENS_8epilogue10collective6detail29Sm90TmaWarpSpecializedAdapterINS1G_15DefaultEpilogueISJ_SK_SK_NS1F_6thread17LinearCombinationISJ_Li1EffLNS1K_9ScaleType4KindE0ELNS_15FloatRoundStyleE2ESJ_EENS1_15EpilogueDefaultEEEEEvvEEEEvNT_6ParamsE)
        /*0014*/ 	.word	0x00000000


	//----- nvinfo : EIATTR_MIN_STACK_SIZE
	.align		4
.L_17:
        /*0018*/ 	.byte	0x04, 0x12
        /*001a*/ 	.short	(.L_19 - .L_18)
	.align		4
.L_18:
        /*001c*/ 	.word	index@(_ZN7cutlass13device_kernelINS_4gemm6kernel13GemmUniversalIN4cute5tupleIJiiiiEEENS1_10collective13CollectiveMmaINS1_34MainloopSm90TmaGmmaWarpSpecializedILi6ENS5_IJNS4_1CILi1EEESB_SB_EEENS1_35KernelTmaWarpSpecializedCooperativeEEENS5_IJNSA_ILi512EEENSA_ILi8EEENSA_ILi32EEEEEENS_6half_tENS5_IJlSB_lEEESJ_SK_NS4_8TiledMMAINS4_8MMA_AtomIJNS4_4SM904GMMA24MMA_64x8x16_F32F16F16_SSILNSO_5MajorE0ELSQ_0ELNSO_7ScaleInE1ELSR_1EEEEEENS4_6LayoutINS5_IJNSA_ILi2EEESB_SB_EEENS5_IJSB_NSA_ILi0EEESX_EEEEENS5_IJNS4_10UnderscoreES10_S10_EEEEENS4_13SM90_TMA_LOADENS4_14ComposedLayoutINS4_7SwizzleILi2ELi4ELi3EEENS4_18smem_ptr_flag_bitsILi16EEENSU_INS5_IJSG_SH_EEENS5_IJSH_SB_EEEEEEEvNS4_8identityES13_S1C_vS1D_EENS_8epilogue10collective6detail29Sm90TmaWarpSpecializedAdapterINS1G_15DefaultEpilogueISJ_SK_SK_NS1F_6thread17LinearCombinationISJ_Li1EffLNS1K_9ScaleType4KindE0ELNS_15FloatRoundStyleE2ESJ_EENS1_15EpilogueDefaultEEEEEvvEEEEvNT_6ParamsE)
        /*0020*/ 	.word	0x00000000
.L_19:


//--------------------- .nv.compat                --------------------------
	.section	.nv.compat,"",@"SHT_CUDA_COMPAT_INFO"
	.align	4
        /*0000*/ 	.byte	0x02, 0x09, 0x01, 0x00, 0x02, 0x02, 0x04, 0x00, 0x02, 0x05, 0x05, 0x00, 0x03, 0x07, 0x01, 0x01
        /*0010*/ 	.byte	0x02, 0x03, 0x01, 0x00, 0x02, 0x06, 0x01, 0x00, 0x04, 0x0b, 0x08, 0x00, 0x00, 0x00, 0x00, 0x00
        /*0020*/ 	.byte	0x00, 0x00, 0x00, 0x00


//--------------------- .nv.info._ZN7cutlass13device_kernelINS_4gemm6kernel13GemmUniversalIN4cute5tupleIJiiiiEEENS1_10collective13CollectiveMmaINS1_34MainloopSm90TmaGmmaWarpSpecializedILi6ENS5_IJNS4_1CILi1EEESB_SB_EEENS1_35KernelTmaWarpSpecializedCooperativeEEENS5_IJNSA_ILi512EEENSA_ILi8EEENSA_ILi32EEEEEENS_6half_tENS5_IJlSB_lEEESJ_SK_NS4_8TiledMMAINS4_8MMA_AtomIJNS4_4SM904GMMA24MMA_64x8x16_F32F16F16_SSILNSO_5MajorE0ELSQ_0ELNSO_7ScaleInE1ELSR_1EEEEEENS4_6LayoutINS5_IJNSA_ILi2EEESB_SB_EEENS5_IJSB_NSA_ILi0EEESX_EEEEENS5_IJNS4_10UnderscoreES10_S10_EEEEENS4_13SM90_TMA_LOADENS4_14ComposedLayoutINS4_7SwizzleILi2ELi4ELi3EEENS4_18smem_ptr_flag_bitsILi16EEENSU_INS5_IJSG_SH_EEENS5_IJSH_SB_EEEEEEEvNS4_8identityES13_S1C_vS1D_EENS_8epilogue10collective6detail29Sm90TmaWarpSpecializedAdapterINS1G_15DefaultEpilogueISJ_SK_SK_NS1F_6thread17LinearCombinationISJ_Li1EffLNS1K_9ScaleType4KindE0ELNS_15FloatRoundStyleE2ESJ_EENS1_15EpilogueDefaultEEEEEvvEEEEvNT_6ParamsE --------------------------
	.section	.nv.info._ZN7cutlass13device_kernelINS_4gemm6kernel13GemmUniversalIN4cute5tupleIJiiiiEEENS1_10collective13CollectiveMmaINS1_34MainloopSm90TmaGmmaWarpSpecializedILi6ENS5_IJNS4_1CILi1EEESB_SB_EEENS1_35KernelTmaWarpSpecializedCooperativeEEENS5_IJNSA_ILi512EEENSA_ILi8EEENSA_ILi32EEEEEENS_6half_tENS5_IJlSB_lEEESJ_SK_NS4_8TiledMMAINS4_8MMA_AtomIJNS4_4SM904GMMA24MMA_64x8x16_F32F16F16_SSILNSO_5MajorE0ELSQ_0ELNSO_7ScaleInE1ELSR_1EEEEEENS4_6LayoutINS5_IJNSA_ILi2EEESB_SB_EEENS5_IJSB_NSA_ILi0EEESX_EEEEENS5_IJNS4_10UnderscoreES10_S10_EEEEENS4_13SM90_TMA_LOADENS4_14ComposedLayoutINS4_7SwizzleILi2ELi4ELi3EEENS4_18smem_ptr_flag_bitsILi16EEENSU_INS5_IJSG_SH_EEENS5_IJSH_SB_EEEEEEEvNS4_8identityES13_S1C_vS1D_EENS_8epilogue10collective6detail29Sm90TmaWarpSpecializedAdapterINS1G_15DefaultEpilogueISJ_SK_SK_NS1F_6thread17LinearCombinationISJ_Li1EffLNS1K_9ScaleType4KindE0ELNS_15FloatRoundStyleE2ESJ_EENS1_15EpilogueDefaultEEEEEvvEEEEvNT_6ParamsE,"",@"SHT_CUDA_INFO"
	.sectionflags	@""
	.align	4


	//----- nvinfo : EIATTR_CUDA_API_VERSION
	.align		4
        /*0000*/ 	.byte	0x04, 0x37
        /*0002*/ 	.short	(.L_21 - .L_20)
.L_20:
        /*0004*/ 	.word	0x00000082


	//----- nvinfo : EIATTR_KPARAM_INFO
	.align		4
.L_21:
        /*0008*/ 	.byte	0x04, 0x17
        /*000a*/ 	.short	(.L_23 - .L_22)
.L_22:
        /*000c*/ 	.word	0x00000000
        /*0010*/ 	.short	0x0000
        /*0012*/ 	.short	0x0070
        /*0014*/ 	.byte	0x00, 0xf0, 0x01, 0x10


	//----- nvinfo : EIATTR_SPARSE_MMA_MASK
	.align		4
.L_23:
        /*0018*/ 	.byte	0x03, 0x50
        /*001a*/ 	.short	0x0000


	//----- nvinfo : EIATTR_MAXREG_COUNT
	.align		4
        /*001c*/ 	.byte	0x03, 0x1b
        /*001e*/ 	.short	0x00a8


	//----- nvinfo : EIATTR_NUM_BARRIERS
	.align		4
        /*0020*/ 	.byte	0x02, 0x4c
        /*0022*/ 	.byte	0x01
	.zero		1


	//----- nvinfo : EIATTR_EXTERNS
	.align		4
        /*0024*/ 	.byte	0x04, 0x0f
        /*0026*/ 	.short	(.L_25 - .L_24)


	//   ....[0]....
	.align		4
.L_24:
        /*0028*/ 	.word	index@(__assertfail)


	//----- nvinfo : EIATTR_MERCURY_ISA_VERSION
	.align		4
.L_25:
        /*002c*/ 	.byte	0x03, 0x5f
        /*002e*/ 	.short	0x0101


	//----- nvinfo : EIATTR_INT_WARP_WIDE_INSTR_OFFSETS
	.align		4
        /*0030*/ 	.byte	0x04, 0x31
        /*0032*/ 	.short	(.L_27 - .L_26)


	//   ....[0]....
.L_26:
        /*0034*/ 	.word	0x00000420


	//   ....[1]....
        /*0038*/ 	.word	0x00000430


	//   ....[2]....
        /*003c*/ 	.word	0x00000510


	//----- nvinfo : EIATTR_COOP_GROUP_MASK_REGIDS
	.align		4
.L_27:
        /*0040*/ 	.byte	0x04, 0x29
        /*0042*/ 	.short	(.L_29 - .L_28)


	//   ....[0]....
.L_28:
        /*0044*/ 	.word	0xffffffff


	//   ....[1]....
        /*0048*/ 	.word	0xffffffff


	//   ....[2]....
        /*004c*/ 	.word	0xffffffff


	//   ....[3]....
        /*0050*/ 	.word	0xffffffff


	//   ....[4]....
        /*0054*/ 	.word	0xffffffff


	//----- nvinfo : EIATTR_COOP_GROUP_INSTR_OFFSETS
	.align		4
.L_29:
        /*0058*/ 	.byte	0x04, 0x28
        /*005a*/ 	.short	(.L_31 - .L_30)


	//   ....[0]....
.L_30:
        /*005c*/ 	.word	0x00000060


	//   ....[1]....
        /*0060*/ 	.word	0x00000070


	//   ....[2]....
        /*0064*/ 	.word	0x00000130


	//   ....[3]....
        /*0068*/ 	.word	0x00000300


	//   ....[4]....
        /*006c*/ 	.word	0x00001090


	//----- nvinfo : EIATTR_REG_RECONFIG
	.align		4
.L_31:
        /*0070*/ 	.byte	0x01, 0x54
	.zero		2


	//----- nvinfo : EIATTR_SYSCALL_OFFSETS
	.align		4
        /*0074*/ 	.byte	0x04, 0x46
        /*0076*/ 	.short	(.L_33 - .L_32)


	//   ....[0]....
.L_32:
        /*0078*/ 	.word	0x00001260


	//----- nvinfo : EIATTR_MBARRIER_INSTR_OFFSETS
	.align		4
.L_33:
        /*007c*/ 	.byte	0x04, 0x39
        /*007e*/ 	.short	(.L_35 - .L_34)


	//   ....[0]....
.L_34:
        /*0080*/ 	.word	0x00000230
        /*0084*/ 	.word	0x000000ff
        /*0088*/ 	.word	0x00000000
        /*008c*/ 	.short	0x0100
        /*008e*/ 	.byte	0x08
	.zero		1


	//   ....[1]....
        /*0090*/ 	.word	0x00000240
        /*0094*/ 	.word	0x000000ff
        /*0098*/ 	.word	0x00000030
        /*009c*/ 	.short	0x0100
        /*009e*/ 	.byte	0x08
	.zero		1


	//   ....[2]....
        /*00a0*/ 	.word	0x00000250
        /*00a4*/ 	.word	0x000000ff
        /*00a8*/ 	.word	0x00000008
        /*00ac*/ 	.short	0x0100
        /*00ae*/ 	.byte	0x08
	.zero		1


	//   ....[3]....
        /*00b0*/ 	.word	0x00000260
        /*00b4*/ 	.word	0x000000ff
        /*00b8*/ 	.word	0x00000038
        /*00bc*/ 	.short	0x0100
        /*00be*/ 	.byte	0x08
	.zero		1


	//   ....[4]....
        /*00c0*/ 	.word	0x00000270
        /*00c4*/ 	.word	0x000000ff
        /*00c8*/ 	.word	0x00000010
        /*00cc*/ 	.short	0x0100
        /*00ce*/ 	.byte	0x08
	.zero		1


	//   ....[5]....
        /*00d0*/ 	.word	0x00000280
        /*00d4*/ 	.word	0x000000ff
        /*00d8*/ 	.word	0x00000040
        /*00dc*/ 	.short	0x0100
        /*00de*/ 	.byte	0x08
	.zero		1


	//   ....[6]....
        /*00e0*/ 	.word	0x00000290
        /*00e4*/ 	.word	0x000000ff
        /*00e8*/ 	.word	0x00000018
        /*00ec*/ 	.short	0x0100
        /*00ee*/ 	.byte	0x08
	.zero		1


	//   ....[7]....
        /*00f0*/ 	.word	0x000002a0
        /*00f4*/ 	.word	0x000000ff
        /*00f8*/ 	.word	0x00000048
        /*00fc*/ 	.short	0x0100
        /*00fe*/ 	.byte	0x08
	.zero		1


	//   ....[8]....
        /*0100*/ 	.word	0x000002b0
        /*0104*/ 	.word	0x000000ff
        /*0108*/ 	.word	0x00000020
        /*010c*/ 	.short	0x0100
        /*010e*/ 	.byte	0x08
	.zero		1


	//   ....[9]....
        /*0110*/ 	.word	0x000002c0
        /*0114*/ 	.word	0x000000ff
        /*0118*/ 	.word	0x00000050
        /*011c*/ 	.short	0x0100
        /*011e*/ 	.byte	0x08
	.zero		1


	//   ....[10]....
        /*0120*/ 	.word	0x000002d0
        /*0124*/ 	.word	0x000000ff
        /*0128*/ 	.word	0x00000028
        /*012c*/ 	.short	0x0100
        /*012e*/ 	.byte	0x08
	.zero		1


	//   ....[11]....
        /*0130*/ 	.word	0x000002e0
        /*0134*/ 	.word	0x000000ff
        /*0138*/ 	.word	0x00000058
        /*013c*/ 	.short	0x0100
        /*013e*/ 	.byte	0x08
	.zero		1


	//   ....[12]....
        /*0140*/ 	.word	0x00000580
        /*0144*/ 	.word	0x000000ff
        /*0148*/ 	.word	0x00000070
        /*014c*/ 	.short	0x0100
        /*014e*/ 	.byte	0x06
	.zero		1


	//   ....[13]....
        /*0150*/ 	.word	0x000005e0
        /*0154*/ 	.word	0x000000ff
        /*0158*/ 	.word	0x00000078
        /*015c*/ 	.short	0x0100
        /*015e*/ 	.byte	0x06
	.zero		1


	//   ....[14]....
        /*0160*/ 	.word	0x000012e0
        /*0164*/ 	.word	0x00000003
        /*0168*/ 	.word	0x00000000
        /*016c*/ 	.short	0x010a
        /*016e*/ 	.byte	0x3f
	.zero		1


	//   ....[15]....
        /*0170*/ 	.word	0x00001320
        /*0174*/ 	.word	0x00000003
        /*0178*/ 	.word	0x00000000
        /*017c*/ 	.short	0x010a
        /*017e*/ 	.byte	0x3f
	.zero		1


	//   ....[16]....
        /*0180*/ 	.word	0x000017f0
        /*0184*/ 	.word	0x000000ff
        /*0188*/ 	.word	0x00000000
        /*018c*/ 	.short	0x010a
        /*018e*/ 	.byte	0x07
	.zero		1


	//   ....[17]....
        /*0190*/ 	.word	0x00001830
        /*0194*/ 	.word	0x000000ff
        /*0198*/ 	.word	0x00000000
        /*019c*/ 	.short	0x010a
        /*019e*/ 	.byte	0x07
	.zero		1


	//   ....[18]....
        /*01a0*/ 	.word	0x00001bf0
        /*01a4*/ 	.word	0x000000ff
        /*01a8*/ 	.word	0x00000000
        /*01ac*/ 	.short	0x0101
        /*01ae*/ 	.byte	0x07
	.zero		1


	//   ....[19]....
        /*01b0*/ 	.word	0x00001da0
        /*01b4*/ 	.word	0x00000000
        /*01b8*/ 	.word	0x00000000
        /*01bc*/ 	.short	0x0101
        /*01be*/ 	.byte	0x3f
	.zero		1


	//   ....[20]....
        /*01c0*/ 	.word	0x00004750
        /*01c4*/ 	.word	0x0000000e
        /*01c8*/ 	.word	0x00000030
        /*01cc*/ 	.short	0x010a
        /*01ce*/ 	.byte	0x3f
	.zero		1


	//   ....[21]....
        /*01d0*/ 	.word	0x00004ae0
        /*01d4*/ 	.word	0x00000005
        /*01d8*/ 	.word	0x00000078
        /*01dc*/ 	.short	0x0101
        /*01de*/ 	.byte	0x3f
	.zero		1


	//   ....[22]....
        /*01e0*/ 	.word	0x00005230
        /*01e4*/ 	.word	0x00000007
        /*01e8*/ 	.word	0x00000000
        /*01ec*/ 	.short	0x010a
        /*01ee*/ 	.byte	0x3f
	.zero		1


	//   ....[23]....
        /*01f0*/ 	.word	0x000052b0
        /*01f4*/ 	.word	0x00000008
        /*01f8*/ 	.word	0x00000000
        /*01fc*/ 	.short	0x010a
        /*01fe*/ 	.byte	0x3f
	.zero		1


	//   ....[24]....
        /*0200*/ 	.word	0x00005340
        /*0204*/ 	.word	0x00000009
        /*0208*/ 	.word	0x00000000
        /*020c*/ 	.short	0x010a
        /*020e*/ 	.byte	0x3f
	.zero		1


	//   ....[25]....
        /*0210*/ 	.word	0x000053d0
        /*0214*/ 	.word	0x00000008
        /*0218*/ 	.word	0x00000000
        /*021c*/ 	.short	0x010a
        /*021e*/ 	.byte	0x3f
	.zero		1


	//   ....[26]....
        /*0220*/ 	.word	0x00005460
        /*0224*/ 	.word	0x0000000b
        /*0228*/ 	.word	0x00000000
        /*022c*/ 	.short	0x010a
        /*022e*/ 	.byte	0x3f
	.zero		1


	//   ....[27]....
        /*0230*/ 	.word	0x000054f0
        /*0234*/ 	.word	0x00000003
        /*0238*/ 	.word	0x00000000
        /*023c*/ 	.short	0x010a
        /*023e*/ 	.byte	0x3f
	.zero		1


	//   ....[28]....
        /*0240*/ 	.word	0x00005550
        /*0244*/ 	.word	0x00000003
        /*0248*/ 	.word	0x00000000
        /*024c*/ 	.short	0x010a
        /*024e*/ 	.byte	0x3f
	.zero		1


	//   ....[29]....
        /*0250*/ 	.word	0x000055b0
        /*0254*/ 	.word	0x00000004
        /*0258*/ 	.word	0x00000000
        /*025c*/ 	.short	0x010a
        /*025e*/ 	.byte	0x3f
	.zero		1


	//   ....[30]....
        /*0260*/ 	.word	0x00005680
        /*0264*/ 	.word	0x0000000e
        /*0268*/ 	.word	0x00000030
        /*026c*/ 	.short	0x010a
        /*026e*/ 	.byte	0x3f
	.zero		1


	//   ....[31]....
        /*0270*/ 	.word	0x00005750
        /*0274*/ 	.word	0x00000007
        /*0278*/ 	.word	0x00000000
        /*027c*/ 	.short	0x010a
        /*027e*/ 	.byte	0x3f
	.zero		1


	//   ....[32]....
        /*0280*/ 	.word	0x000057a0
        /*0284*/ 	.word	0x00000008
        /*0288*/ 	.word	0x00000000
        /*028c*/ 	.short	0x010a
        /*028e*/ 	.byte	0x3f
	.zero		1


	//   ....[33]....
        /*0290*/ 	.word	0x000057f0
        /*0294*/ 	.word	0x00000009
        /*0298*/ 	.word	0x00000000
        /*029c*/ 	.short	0x010a
        /*029e*/ 	.byte	0x3f
	.zero		1


	//   ....[34]....
        /*02a0*/ 	.word	0x00005840
        /*02a4*/ 	.word	0x00000008
        /*02a8*/ 	.word	0x00000000
        /*02ac*/ 	.short	0x010a
        /*02ae*/ 	.byte	0x3f
	.zero		1


	//   ....[35]....
        /*02b0*/ 	.word	0x00005890
        /*02b4*/ 	.word	0x0000000b
        /*02b8*/ 	.word	0x00000000
        /*02bc*/ 	.short	0x010a
        /*02be*/ 	.byte	0x3f
	.zero		1


	//----- nvinfo : EIATTR_NUM_MBARRIERS
	.align		4
.L_35:
        /*02c0*/ 	.byte	0x03, 0x38
        /*02c2*/ 	.short	0x000e


	//----- nvinfo : EIATTR_EXIT_INSTR_OFFSETS
	.align		4
        /*02c4*/ 	.byte	0x04, 0x1c
        /*02c6*/ 	.short	(.L_37 - .L_36)


	//   ....[0]....
.L_36:
        /*02c8*/ 	.word	0x00000630


	//   ....[1]....
        /*02cc*/ 	.word	0x00000ef0


	//   ....[2]....
        /*02d0*/ 	.word	0x00003dc0


	//   ....[3]....
        /*02d4*/ 	.word	0x000043f0


	//   ....[4]....
        /*02d8*/ 	.word	0x00005540


	//----- nvinfo : EIATTR_MAX_THREADS
	.align		4
.L_37:
        /*02dc*/ 	.byte	0x04, 0x05
        /*02de*/ 	.short	(.L_39 - .L_38)
.L_38:
        /*02e0*/ 	.word	0x00000180
        /*02e4*/ 	.word	0x00000001
        /*02e8*/ 	.word	0x00000001


	//----- nvinfo : EIATTR_CRS_STACK_SIZE
	.align		4
.L_39:
        /*02ec*/ 	.byte	0x04, 0x1e
        /*02ee*/ 	.short	(.L_41 - .L_40)
.L_40:
        /*02f0*/ 	.word	0x00000000


	//----- nvinfo : EIATTR_CBANK_PARAM_SIZE
	.align		4
.L_41:
        /*02f4*/ 	.byte	0x03, 0x19
        /*02f6*/ 	.short	0x0470


	//----- nvinfo : EIATTR_PARAM_CBANK
	.align		4
        /*02f8*/ 	.byte	0x04, 0x0a
        /*02fa*/ 	.short	(.L_43 - .L_42)
	.align		4
.L_42:
        /*02fc*/ 	.word	index@(.nv.constant0._ZN7cutlass13device_kernelINS_4gemm6kernel13GemmUniversalIN4cute5tupleIJiiiiEEENS1_10collective13CollectiveMmaINS1_34MainloopSm90TmaGmmaWarpSpecializedILi6ENS5_IJNS4_1CILi1EEESB_SB_EEENS1_35KernelTmaWarpSpecializedCooperativeEEENS5_IJNSA_ILi512EEENSA_ILi8EEENSA_ILi32EEEEEENS_6half_tENS5_IJlSB_lEEESJ_SK_NS4_8TiledMMAINS4_8MMA_AtomIJNS4_4SM904GMMA24MMA_64x8x16_F32F16F16_SSILNSO_5MajorE0ELSQ_0ELNSO_7ScaleInE1ELSR_1EEEEEENS4_6LayoutINS5_IJNSA_ILi2EEESB_SB_EEENS5_IJSB_NSA_ILi0EEESX_EEEEENS5_IJNS4_10UnderscoreES10_S10_EEEEENS4_13SM90_TMA_LOADENS4_14ComposedLayoutINS4_7SwizzleILi2ELi4ELi3EEENS4_18smem_ptr_flag_bitsILi16EEENSU_INS5_IJSG_SH_EEENS5_IJSH_SB_EEEEEEEvNS4_8identityES13_S1C_vS1D_EENS_8epilogue10collective6detail29Sm90TmaWarpSpecializedAdapterINS1G_15DefaultEpilogueISJ_SK_SK_NS1F_6thread17LinearCombinationISJ_Li1EffLNS1K_9ScaleType4KindE0ELNS_15FloatRoundStyleE2ESJ_EENS1_15EpilogueDefaultEEEEEvvEEEEvNT_6ParamsE)
        /*0300*/ 	.short	0x0210
        /*0302*/ 	.short	0x0470


	//----- nvinfo : EIATTR_SW_WAR
	.align		4
.L_43:
        /*0304*/ 	.byte	0x04, 0x36
        /*0306*/ 	.short	(.L_45 - .L_44)
.L_44:
        /*0308*/ 	.word	0x00000008
.L_45:


//--------------------- .nv.callgraph             --------------------------
	.section	.nv.callgraph,"",@"SHT_CUDA_CALLGRAPH"
	.align	4
	.sectionentsize	8
	.align		4
        /*0000*/ 	.word	0x00000000
	.align		4
        /*0004*/ 	.word	0xffffffff
	.align		4
        /*0008*/ 	.word	index@(_ZN7cutlass13device_kernelINS_4gemm6kernel13GemmUniversalIN4cute5tupleIJiiiiEEENS1_10collective13CollectiveMmaINS1_34MainloopSm90TmaGmmaWarpSpecializedILi6ENS5_IJNS4_1CILi1EEESB_SB_EEENS1_35KernelTmaWarpSpecializedCooperativeEEENS5_IJNSA_ILi512EEENSA_ILi8EEENSA_ILi32EEEEEENS_6half_tENS5_IJlSB_lEEESJ_SK_NS4_8TiledMMAINS4_8MMA_AtomIJNS4_4SM904GMMA24MMA_64x8x16_F32F16F16_SSILNSO_5MajorE0ELSQ_0ELNSO_7ScaleInE1ELSR_1EEEEEENS4_6LayoutINS5_IJNSA_ILi2EEESB_SB_EEENS5_IJSB_NSA_ILi0EEESX_EEEEENS5_IJNS4_10UnderscoreES10_S10_EEEEENS4_13SM90_TMA_LOADENS4_14ComposedLayoutINS4_7SwizzleILi2ELi4ELi3EEENS4_18smem_ptr_flag_bitsILi16EEENSU_INS5_IJSG_SH_EEENS5_IJSH_SB_EEEEEEEvNS4_8identityES13_S1C_vS1D_EENS_8epilogue10collective6detail29Sm90TmaWarpSpecializedAdapterINS1G_15DefaultEpilogueISJ_SK_SK_NS1F_6thread17LinearCombinationISJ_Li1EffLNS1K_9ScaleType4KindE0ELNS_15FloatRoundStyleE2ESJ_EENS1_15EpilogueDefaultEEEEEvvEEEEvNT_6ParamsE)
	.align		4
        /*000c*/ 	.word	index@(__assertfail)
	.align		4
        /*0010*/ 	.word	0x00000000
	.align		4
        /*0014*/ 	.word	0xfffffffe
	.align		4
        /*0018*/ 	.word	0x00000000
	.align		4
        /*001c*/ 	.word	0xfffffffd
	.align		4
        /*0020*/ 	.word	0x00000000
	.align		4
        /*0024*/ 	.word	0xfffffffc


//--------------------- .nv.constant4             --------------------------
	.section	.nv.constant4,"a",@progbits
	.align	8
	.align		8
.nv.constant4:
        /*0000*/ 	.dword	__assertfail
	.align		8
        /*0008*/ 	.dword	__unnamed_1
	.align		8
        /*0010*/ 	.dword	_ZN40_INTERNAL_367e5340_4_k_cu_8c8f6df4_141494cuda3std3__45__cpo5beginE
	.align		8
        /*0018*/ 	.dword	_ZN40_INTERNAL_367e5340_4_k_cu_8c8f6df4_141494cuda3std3__45__cpo3endE
	.align		8
        /*0020*/ 	.dword	_ZN40_INTERNAL_367e5340_4_k_cu_8c8f6df4_141494cuda3std3__45__cpo6cbeginE
	.align		8
        /*0028*/ 	.dword	_ZN40_INTERNAL_367e5340_4_k_cu_8c8f6df4_141494cuda3std3__45__cpo4cendE
	.align		8
        /*0030*/ 	.dword	_ZN40_INTERNAL_367e5340_4_k_cu_8c8f6df4_141494cuda3std3__442_GLOBAL__N__367e5340_4_k_cu_8c8f6df4_141496ignoreE
	.align		8
        /*0038*/ 	.dword	_ZN40_INTERNAL_367e5340_4_k_cu_8c8f6df4_141494cuda3std3__419piecewise_constructE
	.align		8
        /*0040*/ 	.dword	_ZN40_INTERNAL_367e5340_4_k_cu_8c8f6df4_141494cuda3std3__48in_placeE
	.align		8
        /*0048*/ 	.dword	_ZN40_INTERNAL_367e5340_4_k_cu_8c8f6df4_141494cuda3std6ranges3__45__cpo4swapE
	.align		8
        /*0050*/ 	.dword	_ZN40_INTERNAL_367e5340_4_k_cu_8c8f6df4_141494cuda3std6ranges3__45__cpo9iter_moveE
	.align		8
        /*0058*/ 	.dword	_ZN40_INTERNAL_367e5340_4_k_cu_8c8f6df4_141494cute7productE
	.align		8
        /*0060*/ 	.dword	_ZN40_INTERNAL_367e5340_4_k_cu_8c8f6df4_141494cute1_E
	.align		8
        /*0068*/ 	.dword	$str$22
	.align		8
        /*0070*/ 	.dword	$str$23


//--------------------- .text._ZN7cutlass13device_kernelINS_4gemm6kernel13GemmUniversalIN4cute5tupleIJiiiiEEENS1_10collective13CollectiveMmaINS1_34MainloopSm90TmaGmmaWarpSpecializedILi6ENS5_IJNS4_1CILi1EEESB_SB_EEENS1_35KernelTmaWarpSpecializedCooperativeEEENS5_IJNSA_ILi512EEENSA_ILi8EEENSA_ILi32EEEEEENS_6half_tENS5_IJlSB_lEEESJ_SK_NS4_8TiledMMAINS4_8MMA_AtomIJNS4_4SM904GMMA24MMA_64x8x16_F32F16F16_SSILNSO_5MajorE0ELSQ_0ELNSO_7ScaleInE1ELSR_1EEEEEENS4_6LayoutINS5_IJNSA_ILi2EEESB_SB_EEENS5_IJSB_NSA_ILi0EEESX_EEEEENS5_IJNS4_10UnderscoreES10_S10_EEEEENS4_13SM90_TMA_LOADENS4_14ComposedLayoutINS4_7SwizzleILi2ELi4ELi3EEENS4_18smem_ptr_flag_bitsILi16EEENSU_INS5_IJSG_SH_EEENS5_IJSH_SB_EEEEEEEvNS4_8identityES13_S1C_vS1D_EENS_8epilogue10collective6detail29Sm90TmaWarpSpecializedAdapterINS1G_15DefaultEpilogueISJ_SK_SK_NS1F_6thread17LinearCombinationISJ_Li1EffLNS1K_9ScaleType4KindE0ELNS_15FloatRoundStyleE2ESJ_EENS1_15EpilogueDefaultEEEEEvvEEEEvNT_6ParamsE --------------------------
	.section	.text._ZN7cutlass13device_kernelINS_4gemm6kernel13GemmUniversalIN4cute5tupleIJiiiiEEENS1_10collective13CollectiveMmaINS1_34MainloopSm90TmaGmmaWarpSpecializedILi6ENS5_IJNS4_1CILi1EEESB_SB_EEENS1_35KernelTmaWarpSpecializedCooperativeEEENS5_IJNSA_ILi512EEENSA_ILi8EEENSA_ILi32EEEEEENS_6half_tENS5_IJlSB_lEEESJ_SK_NS4_8TiledMMAINS4_8MMA_AtomIJNS4_4SM904GMMA24MMA_64x8x16_F32F16F16_SSILNSO_5MajorE0ELSQ_0ELNSO_7ScaleInE1ELSR_1EEEEEENS4_6LayoutINS5_IJNSA_ILi2EEESB_SB_EEENS5_IJSB_NSA_ILi0EEESX_EEEEENS5_IJNS4_10UnderscoreES10_S10_EEEEENS4_13SM90_TMA_LOADENS4_14ComposedLayoutINS4_7SwizzleILi2ELi4ELi3EEENS4_18smem_ptr_flag_bitsILi16EEENSU_INS5_IJSG_SH_EEENS5_IJSH_SB_EEEEEEEvNS4_8identityES13_S1C_vS1D_EENS_8epilogue10collective6detail29Sm90TmaWarpSpecializedAdapterINS1G_15DefaultEpilogueISJ_SK_SK_NS1F_6thread17LinearCombinationISJ_Li1EffLNS1K_9ScaleType4KindE0ELNS_15FloatRoundStyleE2ESJ_EENS1_15EpilogueDefaultEEEEEvvEEEEvNT_6ParamsE,"ax",@progbits
	.align	128
.text._ZN7cutlass13device_kernelINS_4gemm6kernel13GemmUniversalIN4cute5tupleIJiiiiEEENS1_10collective13CollectiveMmaINS1_34MainloopSm90TmaGmmaWarpSpecializedILi6ENS5_IJNS4_1CILi1EEESB_SB_EEENS1_35KernelTmaWarpSpecializedCooperativeEEENS5_IJNSA_ILi512EEENSA_ILi8EEENSA_ILi32EEEEEENS_6half_tENS5_IJlSB_lEEESJ_SK_NS4_8TiledMMAINS4_8MMA_AtomIJNS4_4SM904GMMA24MMA_64x8x16_F32F16F16_SSILNSO_5MajorE0ELSQ_0ELNSO_7ScaleInE1ELSR_1EEEEEENS4_6LayoutINS5_IJNSA_ILi2EEESB_SB_EEENS5_IJSB_NSA_ILi0EEESX_EEEEENS5_IJNS4_10UnderscoreES10_S10_EEEEENS4_13SM90_TMA_LOADENS4_14ComposedLayoutINS4_7SwizzleILi2ELi4ELi3EEENS4_18smem_ptr_flag_bitsILi16EEENSU_INS5_IJSG_SH_EEENS5_IJSH_SB_EEEEEEEvNS4_8identityES13_S1C_vS1D_EENS_8epilogue10collective6detail29Sm90TmaWarpSpecializedAdapterINS1G_15DefaultEpilogueISJ_SK_SK_NS1F_6thread17LinearCombinationISJ_Li1EffLNS1K_9ScaleType4KindE0ELNS_15FloatRoundStyleE2ESJ_EENS1_15EpilogueDefaultEEEEEvvEEEEvNT_6ParamsE:
        .type           _ZN7cutlass13device_kernelINS_4gemm6kernel13GemmUniversalIN4cute5tupleIJiiiiEEENS1_10collective13CollectiveMmaINS1_34MainloopSm90TmaGmmaWarpSpecializedILi6ENS5_IJNS4_1CILi1EEESB_SB_EEENS1_35KernelTmaWarpSpecializedCooperativeEEENS5_IJNSA_ILi512EEENSA_ILi8EEENSA_ILi32EEEEEENS_6half_tENS5_IJlSB_lEEESJ_SK_NS4_8TiledMMAINS4_8MMA_AtomIJNS4_4SM904GMMA24MMA_64x8x16_F32F16F16_SSILNSO_5MajorE0ELSQ_0ELNSO_7ScaleInE1ELSR_1EEEEEENS4_6LayoutINS5_IJNSA_ILi2EEESB_SB_EEENS5_IJSB_NSA_ILi0EEESX_EEEEENS5_IJNS4_10UnderscoreES10_S10_EEEEENS4_13SM90_TMA_LOADENS4_14ComposedLayoutINS4_7SwizzleILi2ELi4ELi3EEENS4_18smem_ptr_flag_bitsILi16EEENSU_INS5_IJSG_SH_EEENS5_IJSH_SB_EEEEEEEvNS4_8identityES13_S1C_vS1D_EENS_8epilogue10collective6detail29Sm90TmaWarpSpecializedAdapterINS1G_15DefaultEpilogueISJ_SK_SK_NS1F_6thread17LinearCombinationISJ_Li1EffLNS1K_9ScaleType4KindE0ELNS_15FloatRoundStyleE2ESJ_EENS1_15EpilogueDefaultEEEEEvvEEEEvNT_6ParamsE,@function
        .size           _ZN7cutlass13device_kernelINS_4gemm6kernel13GemmUniversalIN4cute5tupleIJiiiiEEENS1_10collective13CollectiveMmaINS1_34MainloopSm90TmaGmmaWarpSpecializedILi6ENS5_IJNS4_1CILi1EEESB_SB_EEENS1_35KernelTmaWarpSpecializedCooperativeEEENS5_IJNSA_ILi512EEENSA_ILi8EEENSA_ILi32EEEEEENS_6half_tENS5_IJlSB_lEEESJ_SK_NS4_8TiledMMAINS4_8MMA_AtomIJNS4_4SM904GMMA24MMA_64x8x16_F32F16F16_SSILNSO_5MajorE0ELSQ_0ELNSO_7ScaleInE1ELSR_1EEEEEENS4_6LayoutINS5_IJNSA_ILi2EEESB_SB_EEENS5_IJSB_NSA_ILi0EEESX_EEEEENS5_IJNS4_10UnderscoreES10_S10_EEEEENS4_13SM90_TMA_LOADENS4_14ComposedLayoutINS4_7SwizzleILi2ELi4ELi3EEENS4_18smem_ptr_flag_bitsILi16EEENSU_INS5_IJSG_SH_EEENS5_IJSH_SB_EEEEEEEvNS4_8identityES13_S1C_vS1D_EENS_8epilogue10collective6detail29Sm90TmaWarpSpecializedAdapterINS1G_15DefaultEpilogueISJ_SK_SK_NS1F_6thread17LinearCombinationISJ_Li1EffLNS1K_9ScaleType4KindE0ELNS_15FloatRoundStyleE2ESJ_EENS1_15EpilogueDefaultEEEEEvvEEEEvNT_6ParamsE,(.L_x_100 - _ZN7cutlass13device_kernelINS_4gemm6kernel13GemmUniversalIN4cute5tupleIJiiiiEEENS1_10collective13CollectiveMmaINS1_34MainloopSm90TmaGmmaWarpSpecializedILi6ENS5_IJNS4_1CILi1EEESB_SB_EEENS1_35KernelTmaWarpSpecializedCooperativeEEENS5_IJNSA_ILi512EEENSA_ILi8EEENSA_ILi32EEEEEENS_6half_tENS5_IJlSB_lEEESJ_SK_NS4_8TiledMMAINS4_8MMA_AtomIJNS4_4SM904GMMA24MMA_64x8x16_F32F16F16_SSILNSO_5MajorE0ELSQ_0ELNSO_7ScaleInE1ELSR_1EEEEEENS4_6LayoutINS5_IJNSA_ILi2EEESB_SB_EEENS5_IJSB_NSA_ILi0EEESX_EEEEENS5_IJNS4_10UnderscoreES10_S10_EEEEENS4_13SM90_TMA_LOADENS4_14ComposedLayoutINS4_7SwizzleILi2ELi4ELi3EEENS4_18smem_ptr_flag_bitsILi16EEENSU_INS5_IJSG_SH_EEENS5_IJSH_SB_EEEEEEEvNS4_8identityES13_S1C_vS1D_EENS_8epilogue10collective6detail29Sm90TmaWarpSpecializedAdapterINS1G_15DefaultEpilogueISJ_SK_SK_NS1F_6thread17LinearCombinationISJ_Li1EffLNS1K_9ScaleType4KindE0ELNS_15FloatRoundStyleE2ESJ_EENS1_15EpilogueDefaultEEEEEvvEEEEvNT_6ParamsE)
        .other          _ZN7cutlass13device_kernelINS_4gemm6kernel13GemmUniversalIN4cute5tupleIJiiiiEEENS1_10collective13CollectiveMmaINS1_34MainloopSm90TmaGmmaWarpSpecializedILi6ENS5_IJNS4_1CILi1EEESB_SB_EEENS1_35KernelTmaWarpSpecializedCooperativeEEENS5_IJNSA_ILi512EEENSA_ILi8EEENSA_ILi32EEEEEENS_6half_tENS5_IJlSB_lEEESJ_SK_NS4_8TiledMMAINS4_8MMA_AtomIJNS4_4SM904GMMA24MMA_64x8x16_F32F16F16_SSILNSO_5MajorE0ELSQ_0ELNSO_7ScaleInE1ELSR_1EEEEEENS4_6LayoutINS5_IJNSA_ILi2EEESB_SB_EEENS5_IJSB_NSA_ILi0EEESX_EEEEENS5_IJNS4_10UnderscoreES10_S10_EEEEENS4_13SM90_TMA_LOADENS4_14ComposedLayoutINS4_7SwizzleILi2ELi4ELi3EEENS4_18smem_ptr_flag_bitsILi16EEENSU_INS5_IJSG_SH_EEENS5_IJSH_SB_EEEEEEEvNS4_8identityES13_S1C_vS1D_EENS_8epilogue10collective6detail29Sm90TmaWarpSpecializedAdapterINS1G_15DefaultEpilogueISJ_SK_SK_NS1F_6thread17LinearCombinationISJ_Li1EffLNS1K_9ScaleType4KindE0ELNS_15FloatRoundStyleE2ESJ_EENS1_15EpilogueDefaultEEEEEvvEEEEvNT_6ParamsE,@"STO_CUDA_ENTRY STV_DEFAULT"
_ZN7cutlass13device_kernelINS_4gemm6kernel13GemmUniversalIN4cute5tupleIJiiiiEEENS1_10collective13CollectiveMmaINS1_34MainloopSm90TmaGmmaWarpSpecializedILi6ENS5_IJNS4_1CILi1EEESB_SB_EEENS1_35KernelTmaWarpSpecializedCooperativeEEENS5_IJNSA_ILi512EEENSA_ILi8EEENSA_ILi32EEEEEENS_6half_tENS5_IJlSB_lEEESJ_SK_NS4_8TiledMMAINS4_8MMA_AtomIJNS4_4SM904GMMA24MMA_64x8x16_F32F16F16_SSILNSO_5MajorE0ELSQ_0ELNSO_7ScaleInE1ELSR_1EEEEEENS4_6LayoutINS5_IJNSA_ILi2EEESB_SB_EEENS5_IJSB_NSA_ILi0EEESX_EEEEENS5_IJNS4_10UnderscoreES10_S10_EEEEENS4_13SM90_TMA_LOADENS4_14ComposedLayoutINS4_7SwizzleILi2ELi4ELi3EEENS4_18smem_ptr_flag_bitsILi16EEENSU_INS5_IJSG_SH_EEENS5_IJSH_SB_EEEEEEEvNS4_8identityES13_S1C_vS1D_EENS_8epilogue10collective6detail29Sm90TmaWarpSpecializedAdapterINS1G_15DefaultEpilogueISJ_SK_SK_NS1F_6thread17LinearCombinationISJ_Li1EffLNS1K_9ScaleType4KindE0ELNS_15FloatRoundStyleE2ESJ_EENS1_15EpilogueDefaultEEEEEvvEEEEvNT_6ParamsE:
[----:B------:R-:W0:Y:S01]  /*0000*/  LDC R1, c[0x0][0x28] ;  /* 0x00000a00ff017b82 */ /* 0x000e220000000800 */
[----:B------:R-:W1:Y:S01]  /*0010*/  S2R R22, SR_TID.X ;  /* 0x0000000000167919 */ /* 0x000e620000002100 */
[----:B------:R-:W-:Y:S01]  /*0020*/  ELECT P0, URZ, PT ;  /* 0x00000000003f782f */ /* 0x000fe20003800000 */
[----:B------:R-:W-:Y:S01]  /*0030*/  BSSY B0, `(.L_x_0) ;  /* 0x000000f000007945 */ /* 0x000fe20003800000 */
[--C-:B-1----:R-:W-:Y:S02]  /*0040*/  SHF.R.U32.HI R0, RZ, 0x5, R22.reuse ;  /* 0x00000005ff007819 */ /* 0x102fe40000011616 */
[----:B------:R-:W-:-:S03]  /*0050*/  SHF.R.U32.HI R12, RZ, 0x7, R22 ;  /* 0x00000007ff0c7819 */ /* 0x000fc60000011616 */
[----:B------:R-:W1:Y:S04]  /*0060*/  SHFL.IDX PT, R2, R0, RZ, 0x1f ;  /* 0x00001fff00027589 */ /* 0x000e6800000e0000 */
[----:B------:R2:W3:Y:S01]  /*0070*/  SHFL.IDX PT, R8, R12, RZ, 0x1f ;  /* 0x00001fff0c087589 */ /* 0x0004e200000e0000 */
[----:B-1----:R-:W-:-:S13]  /*0080*/  ISETP.NE.OR P0, PT, R2, RZ, !P0 ;  /* 0x000000ff0200720c */ /* 0x002fda0004705670 */
[----:B0-23--:R-:W-:Y:S05]  /*0090*/  @P0 BRA `(.L_x_1) ;  /* 0x0000000000200947 */ /* 0x00dfea0003800000 */
[----:B------:R-:W-:Y:S02]  /*00a0*/  ULDC.64 UR4, c[0x0][0x198] ;  /* 0x0000660000047ab9 */ /* 0x000fe40000000a00 */
[----:B------:R-:W-:Y:S02]  /*00b0*/  UIADD3 UR6, UP0, UR4, 0xf0, URZ ;  /* 0x000000f004067890 */ /* 0x000fe4000ff1e03f */
[----:B------:R-:W-:Y:S02]  /*00c0*/  UIADD3 UR4, UP1, UR4, 0x1f0, URZ ;  /* 0x000001f004047890 */ /* 0x000fe4000ff3e03f */
[----:B------:R-:W-:Y:S02]  /*00d0*/  UIADD3.X UR7, URZ, UR5, URZ, UP0, !UPT ;  /* 0x000000053f077290 */ /* 0x000fe400087fe43f */
[----:B------:R-:W-:-:S07]  /*00e0*/  UIADD3.X UR5, URZ, UR5, URZ, UP1, !UPT ;  /* 0x000000053f057290 */ /* 0x000fce0008ffe43f */
[----:B------:R0:W-:Y:S02]  /*00f0*/  UTMACCTL.PF [UR6] ;  /* 0x00000000060079b9 */ /* 0x0001e40008040000 */
[----:B------:R0:W-:Y:S02]  /*0100*/  UTMACCTL.PF [UR4] ;  /* 0x00000000040079b9 */ /* 0x0001e40008040000 */
[----:B0-----:R-:W-:Y:S01]  /*0110*/  NOP ;  /* 0x0000000000007918 */ /* 0x001fe20000000000 */
.L_x_1:
[----:B------:R-:W-:Y:S05]  /*0120*/  BSYNC B0 ;  /* 0x0000000000007941 */ /* 0x000fea0003800000 */
.L_x_0:
[----:B------:R-:W0:Y:S02]  /*0130*/  SHFL.IDX PT, R3, R0, RZ, 0x1f ;  /* 0x00001fff00037589 */ /* 0x000e2400000e0000 */
[----:B0-----:R-:W-:-:S13]  /*0140*/  ISETP.NE.AND P0, PT, R3, RZ, PT ;  /* 0x000000ff0300720c */ /* 0x001fda0003f05270 */
[----:B------:R-:W-:Y:S05]  /*0150*/  @P0 BRA `(.L_x_2) ;  /* 0x0000000000680947 */ /* 0x000fea0003800000 */
[----:B------:R-:W0:Y:S01]  /*0160*/  S2UR UR8, SR_CgaCtaId ;  /* 0x00000000000879c3 */ /* 0x000e220000008800 */
[----:B------:R-:W-:Y:S01]  /*0170*/  UMOV UR4, 0x400 ;  /* 0x0000040000047882 */ /* 0x000fe20000000000 */
[----:B------:R-:W-:Y:S01]  /*0180*/  UMOV UR5, 0x1 ;  /* 0x0000000100057882 */ /* 0x000fe20000000000 */
[----:B------:R-:W-:Y:S01]  /*0190*/  UMOV UR6, 0x100 ;  /* 0x0000010000067882 */ /* 0x000fe20000000000 */
[----:B------:R-:W-:Y:S01]  /*01a0*/  ELECT P0, URZ, PT ;  /* 0x00000000003f782f */ /* 0x000fe20003800000 */
[----:B------:R-:W-:-:S04]  /*01b0*/  UIADD3 UR6, -UR6, 0x100000, URZ ;  /* 0x0010000006067890 */ /* 0x000fc8000fffe13f */
[----:B------:R-:W-:Y:S02]  /*01c0*/  USHF.L.U32 UR7, UR6, 0xb, URZ ;  /* 0x0000000b06077899 */ /* 0x000fe4000800063f */
[----:B------:R-:W-:Y:S02]  /*01d0*/  USHF.L.U32 UR6, UR6, 0x1, URZ ;  /* 0x0000000106067899 */ /* 0x000fe4000800063f */
[----:B0-----:R-:W-:Y:S02]  /*01e0*/  ULEA UR8, UR8, UR4, 0x18 ;  /* 0x0000000408087291 */ /* 0x001fe4000f8ec03f */
[----:B------:R-:W-:-:S04]  /*01f0*/  UIADD3 UR4, -UR5, 0x100000, URZ ;  /* 0x0010000005047890 */ /* 0x000fc8000fffe13f */
[----:B------:R-:W-:Y:S02]  /*0200*/  USHF.L.U32 UR5, UR4, 0xb, URZ ;  /* 0x0000000b04057899 */ /* 0x000fe4000800063f */
[----:B------:R-:W-:Y:S01]  /*0210*/  USHF.L.U32 UR4, UR4, 0x1, URZ ;  /* 0x0000000104047899 */ /* 0x000fe2000800063f */
[----:B------:R-:W0:Y:S11]  /*0220*/  FENCE.VIEW.ASYNC.S ;  /* 0x00000000000073c6 */ /* 0x000e360000000000 */
[----:B0-----:R0:W1:Y:S01]  /*0230*/  SYNCS.EXCH.64 URZ, [UR8], UR4 ;  /* 0x00000004083f75b2 */ /* 0x0010620008000100 */
[----:B------:R0:W2:Y:S01]  /*0240*/  SYNCS.EXCH.64 URZ, [UR8+0x30], UR6 ;  /* 0x00003006083f75b2 */ /* 0x0000a20008000100 */
[----:B------:R0:W3:Y:S01]  /*0250*/  SYNCS.EXCH.64 URZ, [UR8+0x8], UR4 ;  /* 0x00000804083f75b2 */ /* 0x0000e20008000100 */
[----:B------:R0:W4:Y:S01]  /*0260*/  SYNCS.EXCH.64 URZ, [UR8+0x38], UR6 ;  /* 0x00003806083f75b2 */ /* 0x0001220008000100 */
[----:B------:R0:W0:Y:S01]  /*0270*/  SYNCS.EXCH.64 URZ, [UR8+0x10], UR4 ;  /* 0x00001004083f75b2 */ /* 0x0000220008000100 */
[----:B------:R0:W0:Y:S01]  /*0280*/  SYNCS.EXCH.64 URZ, [UR8+0x40], UR6 ;  /* 0x00004006083f75b2 */ /* 0x0000220008000100 */
[----:B------:R0:W0:Y:S01]  /*0290*/  SYNCS.EXCH.64 URZ, [UR8+0x18], UR4 ;  /* 0x00001804083f75b2 */ /* 0x0000220008000100 */
[----:B------:R0:W0:Y:S01]  /*02a0*/  SYNCS.EXCH.64 URZ, [UR8+0x48], UR6 ;  /* 0x00004806083f75b2 */ /* 0x0000220008000100 */
[----:B------:R0:W0:Y:S01]  /*02b0*/  SYNCS.EXCH.64 URZ, [UR8+0x20], UR4 ;  /* 0x00002004083f75b2 */ /* 0x0000220008000100 */
[----:B------:R0:W0:Y:S01]  /*02c0*/  SYNCS.EXCH.64 URZ, [UR8+0x50], UR6 ;  /* 0x00005006083f75b2 */ /* 0x0000220008000100 */
[----:B------:R0:W0:Y:S01]  /*02d0*/  SYNCS.EXCH.64 URZ, [UR8+0x28], UR4 ;  /* 0x00002804083f75b2 */ /* 0x0000220008000100 */
[----:B------:R0:W0:Y:S01]  /*02e0*/  SYNCS.EXCH.64 URZ, [UR8+0x58], UR6 ;  /* 0x00005806083f75b2 */ /* 0x0000220008000100 */
[----:B------:R-:W-:Y:S01]  /*02f0*/  NOP ;  /* 0x0000000000007918 */ /* 0x000fe20000000000 */
.L_x_2:
[----:B------:R-:W5:Y:S01]  /*0300*/  SHFL.IDX PT, R0, R0, RZ, 0x1f ;  /* 0x00001fff00007589 */ /* 0x000f6200000e0000 */
[----:B------:R-:W-:Y:S01]  /*0310*/  ELECT P0, URZ, PT ;  /* 0x00000000003f782f */ /* 0x000fe20003800000 */
[----:B------:R-:W1:Y:S01]  /*0320*/  LDC R19, c[0x0][0x65c] ;  /* 0x00019700ff137b82 */ /* 0x000e620000000800 */
[----:B------:R-:W-:Y:S01]  /*0330*/  SHF.R.S32.HI R5, RZ, 0x1f, R2 ;  /* 0x0000001fff057819 */ /* 0x000fe20000011402 */
[----:B------:R-:W2:Y:S01]  /*0340*/  S2R R3, SR_CTAID.Y ;  /* 0x0000000000037919 */ /* 0x000ea20000002600 */
[----:B0-----:R-:W-:Y:S01]  /*0350*/  UMOV UR4, 0x20 ;  /* 0x0000002000047882 */ /* 0x001fe20000000000 */
[----:B------:R-:W-:Y:S01]  /*0360*/  ISETP.NE.AND P2, PT, R8, RZ, PT ;  /* 0x000000ff0800720c */ /* 0x000fe20003f45270 */
[----:B------:R-:W-:Y:S01]  /*0370*/  NOP ;  /* 0x0000000000007918 */ /* 0x000fe20000000000 */
[----:B------:R-:W0:Y:S01]  /*0380*/  S2R R4, SR_CTAID.X ;  /* 0x0000000000047919 */ /* 0x000e220000002500 */
[----:B------:R-:W-:Y:S01]  /*0390*/  LEA.HI R5, R5, R2, RZ, 0x2 ;  /* 0x0000000205057211 */ /* 0x000fe200078f10ff */
[----:B------:R-:W-:-:S03]  /*03a0*/  NOP ;  /* 0x0000000000007918 */ /* 0x000fc60000000000 */
[----:B------:R-:W-:Y:S02]  /*03b0*/  LOP3.LUT R5, R5, 0xfffffffc, RZ, 0xc0, !PT ;  /* 0xfffffffc05057812 */ /* 0x000fe400078ec0ff */
[----:B-----5:R-:W-:Y:S02]  /*03c0*/  ISETP.NE.OR P0, PT, R0, RZ, !P0 ;  /* 0x000000ff0000720c */ /* 0x020fe40004705670 */
[----:B-1----:R-:W-:-:S04]  /*03d0*/  ISETP.NE.AND P3, PT, R19, 0x1, PT ;  /* 0x000000011300780c */ /* 0x002fc80003f65270 */
[----:B------:R-:W-:Y:S01]  /*03e0*/  P2R R0, PR, RZ, 0x8 ;  /* 0x00000008ff007803 */ /* 0x000fe20000000000 */
[----:B------:R-:W-:Y:S01]  /*03f0*/  IMAD.IADD R0, R2, 0x1, -R5 ;  /* 0x0000000102007824 */ /* 0x000fe200078e0a05 */
[----:B------:R-:W-:Y:S01]  /*0400*/  LOP3.LUT R2, R22, 0x7f, RZ, 0xc0, !PT ;  /* 0x0000007f16027812 */ /* 0x000fe200078ec0ff */
[----:B------:R-:W-:-:S04]  /*0410*/  IMAD.MOV.U32 R5, RZ, RZ, RZ ;  /* 0x000000ffff057224 */ /* 0x000fc800078e00ff */
[----:B------:R-:W-:Y:S01]  /*0420*/  VOTEU.ALL UP0, P0 ;  /* 0x00000000003f7886 */ /* 0x000fe20000000000 */
[----:B------:R-:W-:Y:S01]  /*0430*/  VOTEU.ALL UP1, P0 ;  /* 0x00000000003f7886 */ /* 0x000fe20000020000 */
[----:B------:R-:W0:Y:S01]  /*0440*/  @P3 LDC R17, c[0x0][0x10] ;  /* 0x00000400ff113b82 */ /* 0x000e220000000800 */
[----:B--2---:R-:W-:Y:S02]  /*0450*/  @P3 IMAD.MOV.U32 R6, RZ, RZ, R3 ;  /* 0x000000ffff063224 */ /* 0x004fe400078e0003 */
[----:B------:R-:W-:Y:S01]  /*0460*/  @!UP0 UMOV UR6, 0x400 ;  /* 0x0000040000068882 */ /* 0x000fe20000000000 */
[----:B------:R-:W-:-:S04]  /*0470*/  @!UP0 UIADD3 UR4, -UR4, 0x100000, URZ ;  /* 0x0010000004048890 */ /* 0x000fc8000fffe13f */
[----:B------:R-:W-:Y:S02]  /*0480*/  @!UP0 USHF.L.U32 UR5, UR4, 0xb, URZ ;  /* 0x0000000b04058899 */ /* 0x000fe4000800063f */
[----:B------:R-:W-:Y:S01]  /*0490*/  @!UP0 USHF.L.U32 UR4, UR4, 0x1, URZ ;  /* 0x0000000104048899 */ /* 0x000fe2000800063f */
[----:B------:R-:W-:Y:S02]  /*04a0*/  @P3 IMAD.MOV.U32 R7, RZ, RZ, RZ ;  /* 0x000000ffff073224 */ /* 0x000fe400078e00ff */
[----:B------:R-:W-:Y:S01]  /*04b0*/  @P3 IMAD.MOV.U32 R11, RZ, RZ, RZ ;  /* 0x000000ffff0b3224 */ /* 0x000fe200078e00ff */
[----:B------:R-:W1:Y:S08]  /*04c0*/  @!UP0 S2UR UR7, SR_CgaCtaId ;  /* 0x00000000000789c3 */ /* 0x000e700000008800 */
[----:B------:R-:W2:Y:S01]  /*04d0*/  @!P3 LDC R9, c[0x0][0xc] ;  /* 0x00000300ff09bb82 */ /* 0x000ea20000000800 */
[----:B0-----:R-:W-:-:S04]  /*04e0*/  @P3 IMAD.WIDE.U32 R16, R4, R17, R6 ;  /* 0x0000001104103225 */ /* 0x001fc800078e0006 */
[----:B------:R-:W-:Y:S01]  /*04f0*/  @P3 IMAD.IADD R17, R17, 0x1, R11 ;  /* 0x0000000111113824 */ /* 0x000fe200078e020b */
[----:B-1----:R-:W-:Y:S01]  /*0500*/  @!UP0 ULEA UR6, UR7, UR6, 0x18 ;  /* 0x0000000607068291 */ /* 0x002fe2000f8ec03f */
[----:B------:R-:W-:Y:S01]  /*0510*/  VOTEU.ALL UP0, P0 ;  /* 0x00000000003f7886 */ /* 0x000fe20000000000 */
[----:B------:R-:W-:-:S04]  /*0520*/  ISETP.NE.AND P0, PT, R0, 0x3, PT ;  /* 0x000000030000780c */ /* 0x000fc80003f05270 */
[----:B------:R-:W-:Y:S01]  /*0530*/  ISETP.EQ.OR P0, PT, R0, RZ, !P0 ;  /* 0x000000ff0000720c */ /* 0x000fe20004702670 */
[----:B--2---:R-:W-:-:S03]  /*0540*/  @!P3 IMAD.WIDE.U32 R6, R9, R3, R4 ;  /* 0x000000030906b225 */ /* 0x004fc600078e0004 */
[C---:B------:R-:W-:Y:S01]  /*0550*/  ISETP.EQ.AND P0, PT, R8.reuse, RZ, P0 ;  /* 0x000000ff0800720c */ /* 0x040fe20000702270 */
[----:B------:R-:W-:Y:S01]  /*0560*/  VIADD R8, R8, 0xffffffff ;  /* 0xffffffff08087836 */ /* 0x000fe20000000000 */
[----:B------:R-:W0:Y:S02]  /*0570*/  FENCE.VIEW.ASYNC.S ;  /* 0x00000000000073c6 */ /* 0x000e240000000000 */
[----:B0-----:R0:W3:Y:S01]  /*0580*/  @!UP0 SYNCS.EXCH.64 URZ, [UR6+0x70], UR4 ;  /* 0x00007004063f85b2 */ /* 0x0010e20008000100 */
[----:B------:R-:W-:Y:S01]  /*0590*/  @!P3 IMAD.MOV.U32 R16, RZ, RZ, R6 ;  /* 0x000000ffff10b224 */ /* 0x000fe200078e0006 */
[----:B------:R-:W-:Y:S01]  /*05a0*/  SEL R18, RZ, 0x1, !P0 ;  /* 0x00000001ff127807 */ /* 0x000fe20004000000 */
[----:B------:R-:W-:Y:S01]  /*05b0*/  @!P3 IMAD.MOV.U32 R17, RZ, RZ, R7 ;  /* 0x000000ffff11b224 */ /* 0x000fe200078e0007 */
[----:B------:R-:W-:-:S04]  /*05c0*/  ISETP.GE.U32.AND P1, PT, R8, 0x2, PT ;  /* 0x000000020800780c */ /* 0x000fc80003f26070 */
[----:B------:R-:W-:Y:S01]  /*05d0*/  SEL R18, R18, 0x2, P1 ;  /* 0x0000000212127807 */ /* 0x000fe20000800000 */
[----:B------:R0:W3:Y:S01]  /*05e0*/  @!UP1 SYNCS.EXCH.64 URZ, [UR6+0x78], UR4 ;  /* 0x00007804063f95b2 */ /* 0x0000e20008000100 */
[----:B------:R-:W-:Y:S01]  /*05f0*/  NOP ;  /* 0x0000000000007918 */ /* 0x000fe20000000000 */
[----:B---34-:R-:W-:Y:S06]  /*0600*/  BAR.SYNC.DEFER_BLOCKING 0x0 ;  /* 0x0000000000007b1d */ /* 0x018fec0000010000 */
[----:B------:R-:W-:Y:S05]  /*0610*/  @!P2 BRA `(.L_x_3) ;  /* 0x0000003400eca947 */ /* 0x000fea0003800000 */
[----:B------:R-:W-:-:S13]  /*0620*/  ISETP.GT.U32.AND P0, PT, R8, 0x1, PT ;  /* 0x000000010800780c */ /* 0x000fda0003f04070 */
[----:B0-----:R-:W-:Y:S05]  /*0630*/  @P0 EXIT ;  /* 0x000000000000094d */ /* 0x001fea0003800000 */
[----:B------:R-:W-:Y:S01]  /*0640*/  ULDC.64 UR4, c[0x0][0x650] ;  /* 0x0001940000047ab9 */ /* 0x000fe20000000a00 */
[----:B------:R-:W-:Y:S01]  /*0650*/  PRMT R0, RZ, 0x7610, R0 ;  /* 0x00007610ff007816 */ /* 0x000fe20000000000 */
[----:B------:R-:W-:Y:S01]  /*0660*/  IMAD.MOV.U32 R47, RZ, RZ, -0x1 ;  /* 0xffffffffff2f7424 */ /* 0x000fe200078e00ff */
[----:B------:R-:W-:Y:S01]  /*0670*/  ISETP.GE.U32.AND P0, PT, R16, UR4, PT ;  /* 0x0000000410007c0c */ /* 0x000fe2000bf06070 */
[----:B------:R-:W-:Y:S02]  /*0680*/  IMAD.MOV.U32 R44, RZ, RZ, -0x1 ;  /* 0xffffffffff2c7424 */ /* 0x000fe400078e00ff */
[----:B------:R-:W-:Y:S01]  /*0690*/  IMAD.MOV.U32 R45, RZ, RZ, -0x1 ;  /* 0xffffffffff2d7424 */ /* 0x000fe200078e00ff */
[----:B------:R-:W-:-:S13]  /*06a0*/  ISETP.GE.U32.AND.EX P0, PT, R17, UR5, PT, P0 ;  /* 0x0000000511007c0c */ /* 0x000fda000bf06100 */
[----:B------:R-:W-:Y:S05]  /*06b0*/  @P0 BRA `(.L_x_4) ;  /* 0x0000000400540947 */ /* 0x000fea0003800000 */
[----:B------:R-:W0:Y:S01]  /*06c0*/  LDC.64 R14, c[0x0][0x628] ;  /* 0x00018a00ff0e7b82 */ /* 0x000e220000000a00 */
[----:B------:R-:W-:Y:S02]  /*06d0*/  IMAD.MOV.U32 R6, RZ, RZ, R16 ;  /* 0x000000ffff067224 */ /* 0x000fe400078e0010 */
[----:B------:R-:W-:-:S05]  /*06e0*/  IMAD.MOV.U32 R7, RZ, RZ, R17 ;  /* 0x000000ffff077224 */ /* 0x000fca00078e0011 */
[----:B------:R-:W1:Y:S08]  /*06f0*/  LDC R0, c[0x0][0x630] ;  /* 0x00018c00ff007b82 */ /* 0x000e700000000800 */
[----:B------:R-:W2:Y:S01]  /*0700*/  LDC.64 R20, c[0x0][0x620] ;  /* 0x00018800ff147b82 */ /* 0x000ea20000000a00 */
[----:B0-----:R-:W-:-:S04]  /*0710*/  ISETP.NE.U32.AND P0, PT, R14, RZ, PT ;  /* 0x000000ff0e00720c */ /* 0x001fc80003f05070 */
[----:B------:R-:W-:-:S13]  /*0720*/  ISETP.NE.AND.EX P0, PT, R15, RZ, PT, P0 ;  /* 0x000000ff0f00720c */ /* 0x000fda0003f05300 */
[----:B-12---:R-:W-:Y:S05]  /*0730*/  @!P0 BRA `(.L_x_5) ;  /* 0x0000000000288947 */ /* 0x006fea0003800000 */
[----:B------:R-:W0:Y:S02]  /*0740*/  LDC R11, c[0x0][0x634] ;  /* 0x00018d00ff0b7b82 */ /* 0x000e240000000800 */
[----:B0-----:R-:W-:-:S05]  /*0750*/  IADD3 R11, P0, R16, R11, RZ ;  /* 0x0000000b100b7210 */ /* 0x001fca0007f1e0ff */
[----:B------:R-:W-:-:S04]  /*0760*/  IMAD.X R13, RZ, RZ, R17, P0 ;  /* 0x000000ffff0d7224 */ /* 0x000fc800000e0611 */
[----:B------:R-:W-:-:S04]  /*0770*/  IMAD.WIDE.U32 R6, R13, R14, RZ ;  /* 0x0000000e0d067225 */ /* 0x000fc800078e00ff */
[----:B------:R-:W-:-:S04]  /*0780*/  IMAD.WIDE.U32 R8, P0, R11, R15, R6 ;  /* 0x0000000f0b087225 */ /* 0x000fc80007800006 */
[----:B------:R-:W-:-:S04]  /*0790*/  IMAD.WIDE.U32 R6, R11, R14, RZ ;  /* 0x0000000e0b067225 */ /* 0x000fc800078e00ff */
[----:B------:R-:W-:Y:S01]  /*07a0*/  IMAD.X R11, RZ, RZ, RZ, P0 ;  /* 0x000000ffff0b7224 */ /* 0x000fe200000e06ff */
[----:B------:R-:W-:Y:S01]  /*07b0*/  IADD3 RZ, P0, R7, R8, RZ ;  /* 0x0000000807ff7210 */ /* 0x000fe20007f1e0ff */
[----:B------:R-:W-:-:S04]  /*07c0*/  IMAD.MOV.U32 R10, RZ, RZ, R9 ;  /* 0x000000ffff0a7224 */ /* 0x000fc800078e0009 */
[----:B------:R-:W-:-:S08]  /*07d0*/  IMAD.WIDE.U32.X R6, R13, R15, R10, P0 ;  /* 0x0000000f0d067225 */ /* 0x000fd000000e040a */
.L_x_5:
[-CC-:B------:R-:W-:Y:S01]  /*07e0*/  SHF.R.U64 R45, R6, R0.reuse, R7.reuse ;  /* 0x00000000062d7219 */ /* 0x180fe20000001207 */
[----:B------:R-:W0:Y:S01]  /*07f0*/  LDC R10, c[0x0][0x618] ;  /* 0x00018600ff0a7b82 */ /* 0x000e220000000800 */
[----:B------:R-:W-:Y:S01]  /*0800*/  SHF.R.U32.HI R5, RZ, R0, R7 ;  /* 0x00000000ff057219 */ /* 0x000fe20000011607 */
[----:B------:R-:W-:Y:S01]  /*0810*/  ULDC UR4, c[0x0][0x150] ;  /* 0x0000540000047ab9 */ /* 0x000fe20000000800 */
[----:B------:R-:W-:Y:S02]  /*0820*/  IADD3 R9, P0, RZ, -R45, RZ ;  /* 0x8000002dff097210 */ /* 0x000fe40007f1e0ff */
[----:B------:R-:W-:-:S03]  /*0830*/  I2FP.F32.U32 R0, R4 ;  /* 0x0000000400007245 */ /* 0x000fc60000201000 */
[----:B------:R-:W1:Y:S01]  /*0840*/  LDC.64 R30, c[0x0][0x640] ;  /* 0x00019000ff1e7b82 */ /* 0x000e620000000a00 */
[----:B------:R-:W-:Y:S02]  /*0850*/  IMAD.X R11, RZ, RZ, ~R5, P0 ;  /* 0x000000ffff0b7224 */ /* 0x000fe400000e0e05 */
[----:B------:R-:W-:Y:S01]  /*0860*/  FMUL R0, R0, UR4 ;  /* 0x0000000400007c20 */ /* 0x000fe20008400000 */
[----:B------:R-:W-:Y:S01]  /*0870*/  IMAD.WIDE.U32 R6, R9, R20, R16 ;  /* 0x0000001409067225 */ /* 0x000fe200078e0010 */
[----:B------:R-:W-:-:S03]  /*0880*/  ULDC UR4, c[0x0][0x154] ;  /* 0x0000550000047ab9 */ /* 0x000fc60000000800 */
[----:B------:R-:W-:Y:S01]  /*0890*/  IMAD R8, R11, R20, RZ ;  /* 0x000000140b087224 */ /* 0x000fe200078e02ff */
[----:B------:R-:W2:Y:S01]  /*08a0*/  LDC R5, c[0x0][0x144] ;  /* 0x00005100ff057b82 */ /* 0x000ea20000000800 */
[----:B------:R-:W3:Y:S02]  /*08b0*/  F2I.U32.TRUNC.NTZ R0, R0 ;  /* 0x0000000000007305 */ /* 0x000ee4000020f000 */
[----:B------:R-:W-:-:S04]  /*08c0*/  IMAD R9, R9, R21, R8 ;  /* 0x0000001509097224 */ /* 0x000fc800078e0208 */
[----:B------:R-:W-:Y:S01]  /*08d0*/  IMAD.IADD R7, R7, 0x1, R9 ;  /* 0x0000000107077824 */ /* 0x000fe200078e0209 */
[----:B------:R-:W4:Y:S01]  /*08e0*/  LDC R24, c[0x0][0x608] ;  /* 0x00018200ff187b82 */ /* 0x000f220000000800 */
[----:B------:R-:W-:-:S03]  /*08f0*/  IMAD.MOV.U32 R9, RZ, RZ, -0x1 ;  /* 0xffffffffff097424 */ /* 0x000fc600078e00ff */
[-CC-:B0-----:R-:W-:Y:S02]  /*0900*/  SHF.R.U64 R20, R6, R10.reuse, R7.reuse ;  /* 0x0000000a06147219 */ /* 0x181fe40000001207 */
[----:B------:R-:W-:Y:S02]  /*0910*/  I2FP.F32.U32 R6, R3 ;  /* 0x0000000300067245 */ /* 0x000fe40000201000 */
[----:B------:R-:W0:Y:S01]  /*0920*/  LDC R28, c[0x0][0x658] ;  /* 0x00019600ff1c7b82 */ /* 0x000e220000000800 */
[----:B-1----:R-:W-:Y:S01]  /*0930*/  ISETP.NE.U32.AND P0, PT, R30, RZ, PT ;  /* 0x000000ff1e00720c */ /* 0x002fe20003f05070 */
[----:B---3--:R-:W-:Y:S02]  /*0940*/  IMAD.MOV R8, RZ, RZ, -R0 ;  /* 0x000000ffff087224 */ /* 0x008fe400078e0a00 */
[----:B------:R-:W-:Y:S01]  /*0950*/  FMUL R6, R6, UR4 ;  /* 0x0000000406067c20 */ /* 0x000fe20008400000 */
[----:B------:R-:W-:Y:S02]  /*0960*/  SHF.R.U32.HI R7, RZ, R10, R7 ;  /* 0x0000000aff077219 */ /* 0x000fe40000011607 */
[----:B------:R-:W-:Y:S01]  /*0970*/  ISETP.NE.AND.EX P0, PT, R31, RZ, PT, P0 ;  /* 0x000000ff1f00720c */ /* 0x000fe20003f05300 */
[----:B------:R1:W3:Y:S01]  /*0980*/  F2I.U32.TRUNC.NTZ R13, R6 ;  /* 0x00000006000d7305 */ /* 0x0002e2000020f000 */
[----:B------:R-:W1:Y:S01]  /*0990*/  LDC R14, c[0x0][0x148] ;  /* 0x00005200ff0e7b82 */ /* 0x000e620000000800 */
[----:B--2---:R-:W-:-:S07]  /*09a0*/  IMAD R0, R5, R8, R4 ;  /* 0x0000000805007224 */ /* 0x004fce00078e0204 */
[----:B------:R-:W2:Y:S01]  /*09b0*/  LDC R26, c[0x0][0x600] ;  /* 0x00018000ff1a7b82 */ /* 0x000ea20000000800 */
[-CC-:B----4-:R-:W-:Y:S02]  /*09c0*/  SHF.R.U64 R32, R20, R24.reuse, R7.reuse ;  /* 0x0000001814207219 */ /* 0x190fe40000001207 */
[----:B------:R-:W-:Y:S01]  /*09d0*/  SHF.R.U32.HI R5, RZ, R24, R7 ;  /* 0x00000018ff057219 */ /* 0x000fe20000011607 */
[----:B------:R-:W-:-:S04]  /*09e0*/  IMAD.MOV.U32 R7, RZ, RZ, 0x1 ;  /* 0x00000001ff077424 */ /* 0x000fc800078e00ff */
[----:B------:R-:W4:Y:S01]  /*09f0*/  LDC R21, c[0x0][0x648] ;  /* 0x00019200ff157b82 */ /* 0x000f220000000800 */
[-C--:B0-----:R-:W-:Y:S02]  /*0a00*/  SHF.L.U32 R4, R9, R28.reuse, RZ ;  /* 0x0000001c09047219 */ /* 0x081fe400000006ff */
[--C-:B------:R-:W-:Y:S02]  /*0a10*/  SHF.R.U64 R24, R32, R28, R5.reuse ;  /* 0x0000001c20187219 */ /* 0x100fe40000001205 */
[----:B------:R-:W-:Y:S02]  /*0a20*/  LOP3.LUT R11, RZ, R4, RZ, 0x33, !PT ;  /* 0x00000004ff0b7212 */ /* 0x000fe400078e33ff */
[-C--:B------:R-:W-:Y:S01]  /*0a30*/  SHF.R.U32.HI R5, RZ, R28.reuse, R5 ;  /* 0x0000001cff057219 */ /* 0x080fe20000011605 */
[----:B------:R-:W0:Y:S01]  /*0a40*/  LDC R23, c[0x0][0x638] ;  /* 0x00018e00ff177b82 */ /* 0x000e220000000800 */
[----:B------:R-:W-:Y:S01]  /*0a50*/  SHF.L.U32 R10, R7, R28, RZ ;  /* 0x0000001c070a7219 */ /* 0x000fe200000006ff */
[----:B------:R-:W-:-:S06]  /*0a60*/  IMAD.MOV.U32 R4, RZ, RZ, R24 ;  /* 0x000000ffff047224 */ /* 0x000fcc00078e0018 */
[----:B------:R-:W0:Y:S01]  /*0a70*/  LDC R47, c[0x0][0x610] ;  /* 0x00018400ff2f7b82 */ /* 0x000e220000000800 */
[----:B-1-3--:R-:W-:Y:S05]  /*0a80*/  @!P0 BRA `(.L_x_6) ;  /* 0x0000000000288947 */ /* 0x00afea0003800000 */
[----:B------:R-:W1:Y:S02]  /*0a90*/  LDC R9, c[0x0][0x64c] ;  /* 0x00019300ff097b82 */ /* 0x000e640000000800 */
[----:B-1----:R-:W-:-:S05]  /*0aa0*/  IADD3 R9, P0, R24, R9, RZ ;  /* 0x0000000918097210 */ /* 0x002fca0007f1e0ff */
        /* <DEDUP_REMOVED lines=8> */
.L_x_6:
[----:B----4-:R-:W-:Y:S01]  /*0b30*/  SHF.R.U64 R4, R4, R21, R5 ;  /* 0x0000001504047219 */ /* 0x010fe20000001205 */
[----:B--2---:R-:W-:Y:S01]  /*0b40*/  VIADD R5, R26, 0xffffffff ;  /* 0xffffffff1a057836 */ /* 0x004fe20000000000 */
[----:B------:R-:W-:Y:S01]  /*0b50*/  LOP3.LUT R11, R32, R11, RZ, 0xc0, !PT ;  /* 0x0000000b200b7212 */ /* 0x000fe200078ec0ff */
[----:B------:R-:W-:Y:S02]  /*0b60*/  IMAD.MOV R13, RZ, RZ, -R13 ;  /* 0x000000ffff0d7224 */ /* 0x000fe400078e0a0d */
[----:B------:R-:W-:Y:S02]  /*0b70*/  IMAD.MOV R6, RZ, RZ, -R4 ;  /* 0x000000ffff067224 */ /* 0x000fe400078e0a04 */
[----:B------:R-:W-:Y:S01]  /*0b80*/  IMAD R11, R10, R4, R11 ;  /* 0x000000040a0b7224 */ /* 0x000fe200078e020b */
[----:B------:R-:W-:Y:S01]  /*0b90*/  LOP3.LUT R4, R20, R5, RZ, 0xc0, !PT ;  /* 0x0000000514047212 */ /* 0x000fe200078ec0ff */
[----:B------:R-:W-:Y:S02]  /*0ba0*/  @P3 IMAD R0, R14, R13, R3 ;  /* 0x0000000d0e003224 */ /* 0x000fe400078e0203 */
[----:B0-----:R-:W-:-:S02]  /*0bb0*/  IMAD R3, R6, R23, R24 ;  /* 0x0000001706037224 */ /* 0x001fc400078e0218 */
[----:B------:R-:W-:Y:S02]  /*0bc0*/  IMAD R47, R11, R47, R0 ;  /* 0x0000002f0b2f7224 */ /* 0x000fe400078e0200 */
[----:B------:R-:W-:Y:S02]  /*0bd0*/  IMAD R4, R3, R26, R4 ;  /* 0x0000001a03047224 */ /* 0x000fe400078e0204 */
[----:B------:R-:W-:-:S03]  /*0be0*/  IMAD.MOV.U32 R0, RZ, RZ, 0x1 ;  /* 0x00000001ff007424 */ /* 0x000fc600078e00ff */
[----:B------:R-:W-:Y:S02]  /*0bf0*/  SEL R44, R4, R47, !P3 ;  /* 0x0000002f042c7207 */ /* 0x000fe40005800000 */
[----:B------:R-:W-:-:S07]  /*0c00*/  SEL R47, R47, R4, !P3 ;  /* 0x000000042f2f7207 */ /* 0x000fce0005800000 */
.L_x_4:
[----:B------:R-:W-:-:S08]  /*0c10*/  NOP ;  /* 0x0000000000007918 */ /* 0x000fd00000000000 */
[----:B------:R-:W0:Y:S02]  /*0c20*/  USETMAXREG.TRY_ALLOC.CTAPOOL UP0, 0xe8 ;  /* 0x000000e8000079c8 */ /* 0x000e240008000600 */
[----:B0-----:R-:W-:-:S13]  /*0c30*/  PLOP3.LUT P0, PT, PT, PT, UP0, 0x80, 0x0 ;  /* 0x000000000000781c */ /* 0x001fda0003f0f008 */
[----:B------:R-:W-:Y:S05]  /*0c40*/  @!P0 BRA `(.L_x_4) ;  /* 0xfffffffc00f08947 */ /* 0x000fea000383ffff */
[----:B------:R-:W-:Y:S01]  /*0c50*/  ULDC.64 UR4, c[0x0][0x598] ;  /* 0x0001660000047ab9 */ /* 0x000fe20000000a00 */
[----:B------:R-:W-:Y:S01]  /*0c60*/  ULDC.64 UR36, c[0x0][0x208] ;  /* 0x0000820000247ab9 */ /* 0x000fe20000000a00 */
[----:B------:R-:W-:-:S04]  /*0c70*/  ISETP.NE.U32.AND P0, PT, RZ, UR4, PT ;  /* 0x00000004ff007c0c */ /* 0x000fc8000bf05070 */
[----:B------:R-:W-:-:S13]  /*0c80*/  ISETP.NE.AND.EX P0, PT, RZ, UR5, PT, P0 ;  /* 0x00000005ff007c0c */ /* 0x000fda000bf05300 */
[----:B------:R-:W-:Y:S05]  /*0c90*/  @!P0 BRA `(.L_x_7) ;  /* 0x00000000001c8947 */ /* 0x000fea0003800000 */
[----:B------:R-:W0:Y:S02]  /*0ca0*/  LDC.64 R4, c[0x0][0x598] ;  /* 0x00016600ff047b82 */ /* 0x000e240000000a00 */
[----:B0-----:R-:W2:Y:S02]  /*0cb0*/  LDG.E.64 R4, desc[UR36][R4.64] ;  /* 0x0000002404047981 */ /* 0x001ea4000c1e1b00 */
[----:B--2---:R-:W-:-:S04]  /*0cc0*/  ISETP.NE.U32.AND P0, PT, R4, RZ, PT ;  /* 0x000000ff0400720c */ /* 0x004fc80003f05070 */
[----:B------:R-:W-:-:S13]  /*0cd0*/  ISETP.NE.AND.EX P0, PT, R5, RZ, PT, P0 ;  /* 0x000000ff0500720c */ /* 0x000fda0003f05300 */
[----:B------:R-:W-:Y:S05]  /*0ce0*/  @!P0 BRA `(.L_x_7) ;  /* 0x0000000000088947 */ /* 0x000fea0003800000 */
[----:B------:R0:W5:Y:S01]  /*0cf0*/  LD.E R23, desc[UR36][R4.64] ;  /* 0x0000002404177980 */ /* 0x000162000c101900 */
[----:B------:R-:W-:Y:S05]  /*0d00*/  BRA `(.L_x_8) ;  /* 0x0000000000247947 */ /* 0x000fea0003800000 */
.L_x_7:
[----:B------:R-:W-:Y:S02]  /*0d10*/  ULDC.64 UR4, c[0x0][0x588] ;  /* 0x0001620000047ab9 */ /* 0x000fe40000000a00 */
[----:B------:R-:W-:-:S04]  /*0d20*/  ISETP.NE.U32.AND P0, PT, RZ, UR4, PT ;  /* 0x00000004ff007c0c */ /* 0x000fc8000bf05070 */
[----:B------:R-:W-:-:S13]  /*0d30*/  ISETP.NE.AND.EX P0, PT, RZ, UR5, PT, P0 ;  /* 0x00000005ff007c0c */ /* 0x000fda000bf05300 */
[----:B------:R-:W-:Y:S05]  /*0d40*/  @!P0 BRA `(.L_x_9) ;  /* 0x00000000000c8947 */ /* 0x000fea0003800000 */
[----:B------:R-:W0:Y:S02]  /*0d50*/  LDC.64 R4, c[0x0][0x588] ;  /* 0x00016200ff047b82 */ /* 0x000e240000000a00 */
[----:B0-----:R1:W5:Y:S01]  /*0d60*/  LDG.E R23, desc[UR36][R4.64] ;  /* 0x0000002404177981 */ /* 0x001362000c1e1900 */
[----:B------:R-:W-:Y:S05]  /*0d70*/  BRA `(.L_x_8) ;  /* 0x0000000000087947 */ /* 0x000fea0003800000 */
.L_x_9:
[----:B------:R-:W-:Y:S02]  /*0d80*/  ULDC UR4, c[0x0][0x580] ;  /* 0x0001600000047ab9 */ /* 0x000fe40000000800 */
[----:B------:R-:W-:-:S07]  /*0d90*/  IMAD.U32 R23, RZ, RZ, UR4 ;  /* 0x00000004ff177e24 */ /* 0x000fce000f8e00ff */
.L_x_8:
[----:B------:R-:W-:Y:S02]  /*0da0*/  ULDC.64 UR4, c[0x0][0x5a0] ;  /* 0x0001680000047ab9 */ /* 0x000fe40000000a00 */
[----:B------:R-:W-:-:S04]  /*0db0*/  ISETP.NE.U32.AND P0, PT, RZ, UR4, PT ;  /* 0x00000004ff007c0c */ /* 0x000fc8000bf05070 */
[----:B------:R-:W-:-:S13]  /*0dc0*/  ISETP.NE.AND.EX P0, PT, RZ, UR5, PT, P0 ;  /* 0x00000005ff007c0c */ /* 0x000fda000bf05300 */
[----:B------:R-:W-:Y:S05]  /*0dd0*/  @!P0 BRA `(.L_x_10) ;  /* 0x00000000001c8947 */ /* 0x000fea0003800000 */
[----:B01----:R-:W0:Y:S02]  /*0de0*/  LDC.64 R4, c[0x0][0x5a0] ;  /* 0x00016800ff047b82 */ /* 0x003e240000000a00 */
[----:B0-----:R-:W2:Y:S02]  /*0df0*/  LDG.E.64 R4, desc[UR36][R4.64] ;  /* 0x0000002404047981 */ /* 0x001ea4000c1e1b00 */
[----:B--2---:R-:W-:-:S04]  /*0e00*/  ISETP.NE.U32.AND P0, PT, R4, RZ, PT ;  /* 0x000000ff0400720c */ /* 0x004fc80003f05070 */
[----:B------:R-:W-:-:S13]  /*0e10*/  ISETP.NE.AND.EX P0, PT, R5, RZ, PT, P0 ;  /* 0x000000ff0500720c */ /* 0x000fda0003f05300 */
[----:B------:R-:W-:Y:S05]  /*0e20*/  @!P0 BRA `(.L_x_10) ;  /* 0x0000000000088947 */ /* 0x000fea0003800000 */
[----:B------:R0:W5:Y:S01]  /*0e30*/  LD.E R38, desc[UR36][R4.64] ;  /* 0x0000002404267980 */ /* 0x000162000c101900 */
[----:B------:R-:W-:Y:S05]  /*0e40*/  BRA `(.L_x_11) ;  /* 0x0000000000247947 */ /* 0x000fea0003800000 */
.L_x_10:
[----:B------:R-:W-:Y:S02]  /*0e50*/  ULDC.64 UR4, c[0x0][0x590] ;  /* 0x0001640000047ab9 */ /* 0x000fe40000000a00 */
[----:B------:R-:W-:-:S04]  /*0e60*/  ISETP.NE.U32.AND P0, PT, RZ, UR4, PT ;  /* 0x00000004ff007c0c */ /* 0x000fc8000bf05070 */
[----:B------:R-:W-:-:S13]  /*0e70*/  ISETP.NE.AND.EX P0, PT, RZ, UR5, PT, P0 ;  /* 0x00000005ff007c0c */ /* 0x000fda000bf05300 */
[----:B------:R-:W-:Y:S05]  /*0e80*/  @!P0 BRA `(.L_x_12) ;  /* 0x00000000000c8947 */ /* 0x000fea0003800000 */
[----:B------:R-:W2:Y:S02]  /*0e90*/  LDC.64 R38, c[0x0][0x590] ;  /* 0x00016400ff267b82 */ /* 0x000ea40000000a00 */
[----:B--2---:R2:W5:Y:S01]  /*0ea0*/  LDG.E R38, desc[UR36][R38.64] ;  /* 0x0000002426267981 */ /* 0x004562000c1e1900 */
[----:B------:R-:W-:Y:S05]  /*0eb0*/  BRA `(.L_x_11) ;  /* 0x0000000000087947 */ /* 0x000fea0003800000 */
.L_x_12:
[----:B------:R-:W-:Y:S02]  /*0ec0*/  ULDC UR4, c[0x0][0x584] ;  /* 0x0001610000047ab9 */ /* 0x000fe40000000800 */
[----:B------:R-:W-:-:S07]  /*0ed0*/  IMAD.U32 R38, RZ, RZ, UR4 ;  /* 0x00000004ff267e24 */ /* 0x000fce000f8e00ff */
.L_x_11:
[----:B------:R-:W-:-:S13]  /*0ee0*/  LOP3.LUT P0, RZ, R0, 0xff, RZ, 0xc0, !PT ;  /* 0x000000ff00ff7812 */ /* 0x000fda000780c0ff */
[----:B------:R-:W-:Y:S05]  /*0ef0*/  @!P0 EXIT ;  /* 0x000000000000894d */ /* 0x000fea0003800000 */
[----:B------:R-:W-:Y:S01]  /*0f00*/  SHF.R.U32.HI R2, RZ, 0x1, R2 ;  /* 0x00000001ff027819 */ /* 0x000fe20000011602 */
[----:B------:R-:W-:Y:S01]  /*0f10*/  ULDC UR4, c[0x0][0x28c] ;  /* 0x0000a30000047ab9 */ /* 0x000fe20000000800 */
[----:B------:R-:W-:Y:S01]  /*0f20*/  SHF.R.U32.HI R0, RZ, 0x2, R22 ;  /* 0x00000002ff007819 */ /* 0x000fe20000011616 */
[----:B------:R-:W-:Y:S01]  /*0f30*/  UIADD3 UR4, UR4, 0x1f, URZ ;  /* 0x0000001f04047890 */ /* 0x000fe2000fffe03f */
[----:B------:R-:W-:Y:S01]  /*0f40*/  LOP3.LUT R12, R12, 0x1, RZ, 0xc0, !PT ;  /* 0x000000010c0c7812 */ /* 0x000fe200078ec0ff */
[----:B------:R-:W-:Y:S01]  /*0f50*/  UMOV UR38, URZ ;  /* 0x0000003f00267c82 */ /* 0x000fe20008000000 */
[----:B------:R-:W-:Y:S01]  /*0f60*/  LOP3.LUT R37, R2, 0x30, RZ, 0xc0, !PT ;  /* 0x0000003002257812 */ /* 0x000fe200078ec0ff */
[----:B------:R-:W-:Y:S01]  /*0f70*/  USHF.R.S32.HI UR5, URZ, 0x1f, UR4 ;  /* 0x0000001f3f057899 */ /* 0x000fe20008011404 */
[----:B------:R-:W-:Y:S01]  /*0f80*/  LOP3.LUT R0, R0, 0x7, RZ, 0xc0, !PT ;  /* 0x0000000700007812 */ /* 0x000fe200078ec0ff */
[----:B01----:R-:W-:Y:S01]  /*0f90*/  IMAD.SHL.U32 R5, R12, 0x40, RZ ;  /* 0x000000400c057824 */ /* 0x003fe200078e00ff */
[----:B------:R-:W-:Y:S01]  /*0fa0*/  LOP3.LUT R50, R18, 0x1, RZ, 0xfc, !PT ;  /* 0x0000000112327812 */ /* 0x000fe200078efcff */
[----:B------:R-:W-:Y:S01]  /*0fb0*/  ULEA.HI UR5, UR5, UR4, URZ, 0x5 ;  /* 0x0000000405057291 */ /* 0x000fe2000f8f283f */
[-CC-:B------:R-:W-:Y:S01]  /*0fc0*/  IADD3 R3, RZ, -R37.reuse, -R0.reuse ;  /* 0x80000025ff037210 */ /* 0x180fe20007ffe800 */
[----:B------:R-:W-:Y:S01]  /*0fd0*/  UMOV UR39, URZ ;  /* 0x0000003f00277c82 */ /* 0x000fe20008000000 */
[----:B------:R-:W-:Y:S01]  /*0fe0*/  LOP3.LUT R0, R5, 0x40, R0, 0xe2, !PT ;  /* 0x0000004005007812 */ /* 0x000fe200078ee200 */
[----:B------:R-:W-:Y:S01]  /*0ff0*/  ULDC UR4, c[0x0][0x284] ;  /* 0x0000a10000047ab9 */ /* 0x000fe20000000800 */
[----:B------:R-:W-:Y:S01]  /*1000*/  USHF.R.S32.HI UR40, URZ, 0x5, UR5 ;  /* 0x000000053f287899 */ /* 0x000fe20008011405 */
[----:B------:R-:W-:Y:S01]  /*1010*/  IMAD R3, R12, -0x40, R3 ;  /* 0xffffffc00c037824 */ /* 0x000fe200078e0203 */
[----:B------:R-:W-:Y:S01]  /*1020*/  LOP3.LUT R36, R0, R37, RZ, 0xfc, !PT ;  /* 0x0000002500247212 */ /* 0x000fe200078efcff */
[----:B------:R-:W-:-:S02]  /*1030*/  IMAD.MOV.U32 R37, RZ, RZ, RZ ;  /* 0x000000ffff257224 */ /* 0x000fc400078e00ff */
[----:B--2---:R-:W-:-:S07]  /*1040*/  VIADD R39, R3, UR4 ;  /* 0x0000000403277c36 */ /* 0x004fce0008000000 */
.L_x_60:
[----:B------:R-:W-:Y:S01]  /*1050*/  LOP3.LUT R0, R22, 0x80, RZ, 0xc0, !PT ;  /* 0x0000008016007812 */ /* 0x000fe200078ec0ff */
[----:B0-----:R-:W0:Y:S01]  /*1060*/  S2UR UR6, SR_CgaCtaId ;  /* 0x00000000000679c3 */ /* 0x001e220000008800 */
[----:B------:R-:W-:Y:S02]  /*1070*/  UMOV UR41, 0x400 ;  /* 0x0000040000297882 */ /* 0x000fe40000000000 */
[----:B------:R-:W-:-:S06]  /*1080*/  SHF.R.U32.HI R0, RZ, 0x7, R0 ;  /* 0x00000007ff007819 */ /* 0x000fcc0000011600 */
[----:B------:R-:W1:Y:S01]  /*1090*/  SHFL.IDX PT, R0, R0, RZ, 0x1f ;  /* 0x00001fff00007589 */ /* 0x000e6200000e0000 */
[----:B0-----:R-:W-:Y:S01]  /*10a0*/  ULEA UR41, UR6, UR41, 0x18 ;  /* 0x0000002906297291 */ /* 0x001fe2000f8ec03f */
[----:B-1----:R-:W-:-:S13]  /*10b0*/  R2UR UR4, R0 ;  /* 0x00000000000472ca */ /* 0x002fda00000e0000 */
[----:B------:R-:W-:-:S04]  /*10c0*/  ULEA.HI UR5, UR4, UR4, URZ, 0x1 ;  /* 0x0000000404057291 */ /* 0x000fc8000f8f083f */
[----:B------:R-:W-:-:S04]  /*10d0*/  ULOP3.LUT UR5, UR5, 0xffffe, URZ, 0xc0, !UPT ;  /* 0x000ffffe05057892 */ /* 0x000fc8000f8ec03f */
[----:B------:R-:W-:-:S03]  /*10e0*/  UIADD3 UR5, UR4, -UR5, URZ ;  /* 0x8000000504057290 */ /* 0x000fc6000fffe03f */
[----:B------:R-:W-:Y:S01]  /*10f0*/  ULDC UR4, c[0x0][0x28c] ;  /* 0x0000a30000047ab9 */ /* 0x000fe20000000800 */
[----:B------:R-:W-:Y:S01]  /*1100*/  ULEA UR5, UR5, UR41, 0xc ;  /* 0x0000002905057291 */ /* 0x000fe2000f8e603f */
[----:B------:R-:W-:-:S03]  /*1110*/  ISETP.LT.AND P0, PT, RZ, UR4, PT ;  /* 0x00000004ff007c0c */ /* 0x000fc6000bf01270 */
[----:B------:R-:W-:-:S04]  /*1120*/  UIADD3 UR5, UR5, 0x180, URZ ;  /* 0x0000018005057890 */ /* 0x000fc8000fffe03f */
[----:B------:R-:W-:-:S04]  /*1130*/  USHF.R.U32.HI UR5, URZ, 0x4, UR5 ;  /* 0x000000043f057899 */ /* 0x000fc80008011605 */
[----:B------:R-:W-:-:S04]  /*1140*/  ULOP3.LUT UR5, UR5, 0x3fff, URZ, 0xc0, !UPT ;  /* 0x00003fff05057892 */ /* 0x000fc8000f8ec03f */
[----:B------:R-:W-:Y:S01]  /*1150*/  ULOP3.LUT UR42, UR5, 0x10000, URZ, 0xfc, !UPT ;  /* 0x00010000052a7892 */ /* 0x000fe2000f8efc3f */
[----:B--23--:R-:W-:Y:S11]  /*1160*/  @P0 BRA `(.L_x_13) ;  /* 0x0000000000400947 */ /* 0x00cff60003800000 */
[----:B------:R-:W-:Y:S01]  /*1170*/  MOV R0, 0x0 ;  /* 0x0000000000007802 */ /* 0x000fe20000000f00 */
[----:B------:R-:W-:Y:S01]  /*1180*/  ULDC.64 UR4, c[0x4][0x68] ;  /* 0x01001a0000047ab9 */ /* 0x000fe20000000a00 */
[----:B------:R-:W-:Y:S01]  /*1190*/  ULDC.64 UR6, c[0x4][0x8] ;  /* 0x0100020000067ab9 */ /* 0x000fe20000000a00 */
[----:B------:R-:W-:Y:S01]  /*11a0*/  IMAD.U32 R4, RZ, RZ, UR4 ;  /* 0x00000004ff047e24 */ /* 0x000fe2000f8e00ff */
[----:B------:R0:W1:Y:S01]  /*11b0*/  LDC.64 R2, c[0x4][R0] ;  /* 0x0100000000027b82 */ /* 0x0000620000000a00 */
[----:B------:R-:W-:Y:S01]  /*11c0*/  IMAD.U32 R5, RZ, RZ, UR5 ;  /* 0x00000005ff057e24 */ /* 0x000fe2000f8e00ff */
[----:B------:R-:W-:Y:S01]  /*11d0*/  ULDC.64 UR4, c[0x4][0x70] ;  /* 0x01001c0000047ab9 */ /* 0x000fe20000000a00 */
[----:B------:R-:W-:Y:S02]  /*11e0*/  IMAD.U32 R10, RZ, RZ, UR6 ;  /* 0x00000006ff0a7e24 */ /* 0x000fe4000f8e00ff */
[----:B------:R-:W-:Y:S02]  /*11f0*/  IMAD.U32 R6, RZ, RZ, UR4 ;  /* 0x00000004ff067e24 */ /* 0x000fe4000f8e00ff */
[----:B------:R-:W-:-:S02]  /*1200*/  IMAD.U32 R7, RZ, RZ, UR5 ;  /* 0x00000005ff077e24 */ /* 0x000fc4000f8e00ff */
[----:B------:R-:W-:Y:S02]  /*1210*/  IMAD.U32 R11, RZ, RZ, UR7 ;  /* 0x00000007ff0b7e24 */ /* 0x000fe4000f8e00ff */
[----:B------:R-:W-:Y:S02]  /*1220*/  IMAD.MOV.U32 R8, RZ, RZ, 0x1e1 ;  /* 0x000001e1ff087424 */ /* 0x000fe400078e00ff */
[----:B------:R-:W-:Y:S02]  /*1230*/  IMAD.MOV.U32 R12, RZ, RZ, 0x1 ;  /* 0x00000001ff0c7424 */ /* 0x000fe400078e00ff */
[----:B0-----:R-:W-:-:S07]  /*1240*/  IMAD.MOV.U32 R13, RZ, RZ, RZ ;  /* 0x000000ffff0d7224 */ /* 0x001fce00078e00ff */
[----:B------:R-:W-:-:S07]  /*1250*/  LEPC R20, `(.L_x_13) ;  /* 0x000000001014794e */ /* 0x000fce0000000000 */
[----:B-1---5:R-:W-:Y:S05]  /*1260*/  CALL.ABS.NOINC R2 ;  /* 0x0000000002007343 */ /* 0x022fea0003c00000 */
.L_x_13:
[----:B------:R-:W-:-:S13]  /*1270*/  ISETP.NE.AND P0, PT, R50, 0x3, PT ;  /* 0x000000033200780c */ /* 0x000fda0003f05270 */
[----:B------:R-:W-:Y:S05]  /*1280*/  @!P0 BRA `(.L_x_14) ;  /* 0x0000000000048947 */ /* 0x000fea0003800000 */
[----:B------:R-:W-:Y:S01]  /*1290*/  BPT.TRAP 0x1 ;  /* 0x000000040000795c */ /* 0x000fe20000300000 */
.L_x_14:
[----:B------:R-:W-:Y:S02]  /*12a0*/  IMAD.U32 R3, RZ, RZ, UR39 ;  /* 0x00000027ff037e24 */ /* 0x000fe4000f8e00ff */
[----:B------:R-:W-:-:S03]  /*12b0*/  IMAD.U32 R0, RZ, RZ, UR38 ;  /* 0x00000026ff007e24 */ /* 0x000fc6000f8e00ff */
[----:B------:R-:W-:Y:S02]  /*12c0*/  LEA R3, R3, UR41, 0x3 ;  /* 0x0000002903037c11 */ /* 0x000fe4000f8e18ff */
[----:B------:R-:W-:-:S04]  /*12d0*/  SHF.L.U32 R0, R0, 0x1f, RZ ;  /* 0x0000001f00007819 */ /* 0x000fc800000006ff */
[----:B------:R0:W1:Y:S01]  /*12e0*/  SYNCS.PHASECHK.TRANS64.TRYWAIT P1, [R3+URZ], R0 ;  /* 0x00000000030075a7 */ /* 0x000062000802017f */
[----:B------:R-:W-:Y:S05]  /*12f0*/  @!P0 BRA `(.L_x_15) ;  /* 0x0000000000048947 */ /* 0x000fea0003800000 */
[----:B------:R-:W-:Y:S01]  /*1300*/  BPT.TRAP 0x1 ;  /* 0x000000040000795c */ /* 0x000fe20000300000 */
.L_x_15:
[----:B-1----:R-:W-:Y:S05]  /*1310*/  @P1 BRA `(.L_x_16) ;  /* 0x0000000000081947 */ /* 0x002fea0003800000 */
[----:B------:R-:W1:Y:S02]  /*1320*/  SYNCS.PHASECHK.TRANS64.TRYWAIT P1, [R3+URZ], R0 ;  /* 0x00000000030075a7 */ /* 0x000e64000802017f */
[----:B-1----:R-:W-:Y:S05]  /*1330*/  @!P1 BRA `(.L_x_17) ;  /* 0x0000004000849947 */ /* 0x002fea0003800000 */
.L_x_16:
[----:B------:R-:W-:-:S04]  /*1340*/  UISETP.LT.AND UP0, UPT, UR40, 0x1, UPT ;  /* 0x000000012800788c */ /* 0x000fc8000bf01270 */
[----:B------:R-:W-:-:S06]  /*1350*/  USEL UR4, UR40, 0x1, UP0 ;  /* 0x0000000128047887 */ /* 0x000fcc0008000000 */
[----:B01----:R-:W-:Y:S01]  /*1360*/  IMAD.U32 R0, RZ, RZ, UR4 ;  /* 0x00000004ff007e24 */ /* 0x003fe2000f8e00ff */
[----:B------:R-:W-:Y:S05]  /*1370*/  WARPSYNC.ALL ;  /* 0x0000000000007948 */ /* 0x000fea0003800000 */
[----:B------:R-:W-:-:S04]  /*1380*/  IADD3 R0, -R0, UR40, RZ ;  /* 0x0000002800007c10 */ /* 0x000fc8000fffe1ff */
[----:B------:R-:W-:Y:S01]  /*1390*/  ISETP.GE.AND P1, PT, R0, 0x1, PT ;  /* 0x000000010000780c */ /* 0x000fe20003f26270 */
[----:B------:R-:W-:Y:S01]  /*13a0*/  UIADD3 UR4, UR41, 0x30180, URZ ;  /* 0x0003018029047890 */ /* 0x000fe2000fffe03f */
[----:B------:R-:W-:Y:S01]  /*13b0*/  WARPGROUP.ARRIVE ;  /* 0x00000000000079c5 */ /* 0x000fe20000000000 */
[----:B------:R-:W-:Y:S02]  /*13c0*/  ULEA UR6, UR39, UR42, 0xb ;  /* 0x0000002a27067291 */ /* 0x000fe4000f8e583f */
[----:B------:R-:W-:Y:S01]  /*13d0*/  USHF.R.U32.HI UR4, URZ, 0x4, UR4 ;  /* 0x000000043f047899 */ /* 0x000fe20008011604 */
[----:B------:R-:W-:Y:S01]  /*13e0*/  UMOV UR9, 0x80000020 ;  /* 0x8000002000097882 */ /* 0x000fe20000000000 */
[----:B------:R-:W-:Y:S02]  /*13f0*/  UMOV UR11, 0x80000000 ;  /* 0x80000000000b7882 */ /* 0x000fe40000000000 */
[----:B------:R-:W-:Y:S01]  /*1400*/  ULOP3.LUT UR4, UR4, 0x3fff, URZ, 0xc0, !UPT ;  /* 0x00003fff04047892 */ /* 0x000fe2000f8ec03f */
[----:B------:R-:W-:Y:S01]  /*1410*/  UMOV UR8, UR6 ;  /* 0x0000000600087c82 */ /* 0x000fe20008000000 */
[----:B------:R-:W-:-:S02]  /*1420*/  UIADD3 UR7, UR6, 0x200, URZ ;  /* 0x0000020006077890 */ /* 0x000fc4000fffe03f */
[----:B------:R-:W-:Y:S02]  /*1430*/  ULOP3.LUT UR4, UR4, 0x10000, URZ, 0xfc, !UPT ;  /* 0x0001000004047892 */ /* 0x000fe4000f8efc3f */
[----:B------:R-:W-:Y:S02]  /*1440*/  UIADD3 UR12, UR6, 0x400, URZ ;  /* 0x00000400060c7890 */ /* 0x000fe4000fffe03f */
[----:B------:R-:W-:Y:S02]  /*1450*/  ULEA UR5, UR39, UR4, 0x5 ;  /* 0x0000000427057291 */ /* 0x000fe4000f8e283f */
[----:B------:R-:W-:-:S05]  /*1460*/  UIADD3 UR13, UR6, 0x600, URZ ;  /* 0x00000600060d7890 */ /* 0x000fca000fffe03f */
[----:B------:R-:W-:Y:S02]  /*1470*/  UMOV UR10, UR5 ;  /* 0x00000005000a7c82 */ /* 0x000fe40008000000 */
[----:B------:R-:W-:Y:S01]  /*1480*/  HGMMA.64x8x16.F32 R40, gdesc[UR8], RZ, !UPT, gsb0 ;  /* 0x00000000082879f0 */ /* 0x000fe2000c0008ff */
[----:B------:R-:W-:Y:S01]  /*1490*/  UMOV UR8, UR7 ;  /* 0x0000000700087c82 */ /* 0x000fe20008000000 */
[----:B------:R-:W-:Y:S01]  /*14a0*/  UMOV UR9, 0x80000020 ;  /* 0x8000002000097882 */ /* 0x000fe20000000000 */
[----:B------:R-:W-:Y:S01]  /*14b0*/  UIADD3 UR7, UR6, 0x402, URZ ;  /* 0x0000040206077890 */ /* 0x000fe2000fffe03f */
[----:B------:R-:W-:Y:S02]  /*14c0*/  WARPGROUP.DEPBAR.LE gsb0, 0x0 ;  /* 0x00008000000079c5 */ /* 0x000fe40000010000 */
[----:B------:R-:W-:-:S06]  /*14d0*/  WARPGROUP.ARRIVE ;  /* 0x00000000000079c5 */ /* 0x000fcc0000000000 */
[----:B------:R-:W-:Y:S01]  /*14e0*/  HGMMA.64x8x16.F32 R32, gdesc[UR8], RZ, !UPT, gsb0 ;  /* 0x00000000082079f0 */ /* 0x000fe2000c0008ff */
[----:B------:R-:W-:Y:S01]  /*14f0*/  UMOV UR8, UR12 ;  /* 0x0000000c00087c82 */ /* 0x000fe20008000000 */
[----:B------:R-:W-:Y:S01]  /*1500*/  UMOV UR9, 0x80000020 ;  /* 0x8000002000097882 */ /* 0x000fe20000000000 */
        /* <DEDUP_REMOVED lines=8> */
[----:B------:R-:W-:Y:S02]  /*1590*/  UIADD3 UR8, UR6, 0x2, URZ ;  /* 0x0000000206087890 */ /* 0x000fe4000fffe03f */
[----:B------:R-:W-:Y:S01]  /*15a0*/  UIADD3 UR10, UR5, 0x2, URZ ;  /* 0x00000002050a7890 */ /* 0x000fe2000fffe03f */
[----:B------:R-:W-:Y:S01]  /*15b0*/  UMOV UR9, 0x80000020 ;  /* 0x8000002000097882 */ /* 0x000fe20000000000 */
[----:B------:R-:W-:Y:S01]  /*15c0*/  UMOV UR11, 0x80000000 ;  /* 0x80000000000b7882 */ /* 0x000fe20000000000 */
[----:B------:R-:W-:Y:S02]  /*15d0*/  UIADD3 UR5, UR6, 0x202, URZ ;  /* 0x0000020206057890 */ /* 0x000fe4000fffe03f */
[----:B------:R-:W-:Y:S01]  /*15e0*/  UIADD3 UR6, UR6, 0x602, URZ ;  /* 0x0000060206067890 */ /* 0x000fe2000fffe03f */
[----:B------:R-:W-:Y:S02]  /*15f0*/  WARPGROUP.DEPBAR.LE gsb0, 0x0 ;  /* 0x00008000000079c5 */ /* 0x000fe40000010000 */
[----:B------:R-:W-:-:S06]  /*1600*/  WARPGROUP.ARRIVE ;  /* 0x00000000000079c5 */ /* 0x000fcc0000000000 */
[----:B------:R-:W-:Y:S01]  /*1610*/  HGMMA.64x8x16.F32 R40, gdesc[UR8], R40, gsb0 ;  /* 0x00000000082879f0 */ /* 0x000fe20008000828 */
[----:B------:R-:W-:Y:S01]  /*1620*/  UMOV UR8, UR5 ;  /* 0x0000000500087c82 */ /* 0x000fe20008000000 */
[----:B------:R-:W-:Y:S01]  /*1630*/  UMOV UR9, 0x80000020 ;  /* 0x8000002000097882 */ /* 0x000fe20000000000 */
        /* <DEDUP_REMOVED lines=12> */
[----:B------:R-:W-:Y:S03]  /*1700*/  HGMMA.64x8x16.F32 R24, gdesc[UR8], R24, gsb0 ;  /* 0x00000000081879f0 */ /* 0x000fe60008000818 */
[----:B------:R-:W-:Y:S02]  /*1710*/  WARPGROUP.DEPBAR.LE gsb0, 0x0 ;  /* 0x00008000000079c5 */ /* 0x000fe40000010000 */
[----:B------:R-:W-:Y:S05]  /*1720*/  @!P1 BRA `(.L_x_18) ;  /* 0x0000000400689947 */ /* 0x000fea0003800000 */
[----:B------:R-:W-:Y:S01]  /*1730*/  UIADD3 UR5, UR39, 0x1, URZ ;  /* 0x0000000127057890 */ /* 0x000fe2000fffe03f */
[----:B------:R-:W-:-:S03]  /*1740*/  IMAD.MOV.U32 R2, RZ, RZ, R0 ;  /* 0x000000ffff027224 */ /* 0x000fc600078e0000 */
[----:B------:R-:W-:-:S04]  /*1750*/  UISETP.NE.AND UP0, UPT, UR5, 0x6, UPT ;  /* 0x000000060500788c */ /* 0x000fc8000bf05270 */
[----:B------:R-:W-:Y:S02]  /*1760*/  USEL UR6, URZ, 0x1, UP0 ;  /* 0x000000013f067887 */ /* 0x000fe40008000000 */
[----:B------:R-:W-:Y:S02]  /*1770*/  USEL UR5, UR5, URZ, UP0 ;  /* 0x0000003f05057287 */ /* 0x000fe40008000000 */
[----:B------:R-:W-:-:S06]  /*1780*/  ULOP3.LUT UR6, UR38, UR6, URZ, 0x3c, !UPT ;  /* 0x0000000626067292 */ /* 0x000fcc000f8e3c3f */
[----:B------:R-:W-:Y:S01]  /*1790*/  IMAD.U32 R5, RZ, RZ, UR6 ;  /* 0x00000006ff057e24 */ /* 0x000fe2000f8e00ff */
[----:B------:R-:W-:-:S06]  /*17a0*/  UMOV UR6, UR39 ;  /* 0x0000002700067c82 */ /* 0x000fcc0008000000 */
.L_x_25:
[----:B01----:R-:W-:Y:S05]  /*17b0*/  @!P0 BRA `(.L_x_19) ;  /* 0x0000000000048947 */ /* 0x003fea0003800000 */
[----:B------:R-:W-:Y:S01]  /*17c0*/  BPT.TRAP 0x1 ;  /* 0x000000040000795c */ /* 0x000fe20000300000 */
.L_x_19:
[----:B------:R-:W-:Y:S01]  /*17d0*/  ULEA UR7, UR5, UR41, 0x3 ;  /* 0x0000002905077291 */ /* 0x000fe2000f8e183f */
[----:B------:R-:W-:-:S08]  /*17e0*/  SHF.L.U32 R3, R5, 0x1f, RZ ;  /* 0x0000001f05037819 */ /* 0x000fd000000006ff */
[----:B------:R0:W1:Y:S01]  /*17f0*/  SYNCS.PHASECHK.TRANS64.TRYWAIT P1, [UR7], R3 ;  /* 0x00000003ff0075a7 */ /* 0x0000620008020147 */
[----:B------:R-:W-:Y:S05]  /*1800*/  @!P0 BRA `(.L_x_20) ;  /* 0x0000000000048947 */ /* 0x000fea0003800000 */
[----:B------:R-:W-:Y:S01]  /*1810*/  BPT.TRAP 0x1 ;  /* 0x000000040000795c */ /* 0x000fe20000300000 */
.L_x_20:
[----:B-1----:R-:W-:Y:S05]  /*1820*/  @P1 BRA `(.L_x_21) ;  /* 0x0000000000081947 */ /* 0x002fea0003800000 */
[----:B------:R-:W1:Y:S02]  /*1830*/  SYNCS.PHASECHK.TRANS64.TRYWAIT P1, [UR7], R3 ;  /* 0x00000003ff0075a7 */ /* 0x000e640008020147 */
[----:B-1----:R-:W-:Y:S05]  /*1840*/  @!P1 BRA `(.L_x_22) ;  /* 0x0000003c00549947 */ /* 0x002fea0003800000 */
.L_x_21:
[----:B------:R-:W-:Y:S01]  /*1850*/  ULEA UR7, UR5, UR4, 0x5 ;  /* 0x0000000405077291 */ /* 0x000fe2000f8e283f */
[----:B------:R-:W-:Y:S01]  /*1860*/  WARPGROUP.ARRIVE ;  /* 0x00000000000079c5 */ /* 0x000fe20000000000 */
[----:B------:R-:W-:Y:S01]  /*1870*/  ULEA UR12, UR5, UR42, 0xb ;  /* 0x0000002a050c7291 */ /* 0x000fe2000f8e583f */
[----:B------:R-:W-:Y:S01]  /*1880*/  UMOV UR11, 0x80000000 ;  /* 0x80000000000b7882 */ /* 0x000fe20000000000 */
[----:B------:R-:W-:Y:S02]  /*1890*/  UMOV UR9, 0x80000020 ;  /* 0x8000002000097882 */ /* 0x000fe40000000000 */
[----:B------:R-:W-:Y:S01]  /*18a0*/  UIADD3 UR13, UR12, 0x200, URZ ;  /* 0x000002000c0d7890 */ /* 0x000fe2000fffe03f */
[----:B------:R-:W-:Y:S02]  /*18b0*/  UMOV UR10, UR7 ;  /* 0x00000007000a7c82 */ /* 0x000fe40008000000 */
[----:B------:R-:W-:Y:S01]  /*18c0*/  UMOV UR8, UR12 ;  /* 0x0000000c00087c82 */ /* 0x000fe20008000000 */
[----:B------:R-:W-:Y:S01]  /*18d0*/  UIADD3 UR14, UR12, 0x400, URZ ;  /* 0x000004000c0e7890 */ /* 0x000fe2000fffe03f */
[----:B------:R-:W-:Y:S01]  /*18e0*/  HGMMA.64x8x16.F32 R40, gdesc[UR8], R40, gsb0 ;  /* 0x00000000082879f0 */ /* 0x000fe20008000828 */
[----:B------:R-:W-:Y:S01]  /*18f0*/  UMOV UR9, 0x80000020 ;  /* 0x8000002000097882 */ /* 0x000fe20000000000 */
[----:B------:R-:W-:Y:S01]  /*1900*/  UMOV UR8, UR13 ;  /* 0x0000000d00087c82 */ /* 0x000fe20008000000 */
[----:B------:R-:W-:-:S02]  /*1910*/  UIADD3 UR15, UR12, 0x600, URZ ;  /* 0x000006000c0f7890 */ /* 0x000fc4000fffe03f */
        /* <DEDUP_REMOVED lines=40> */
[----:B------:R-:W-:Y:S01]  /*1ba0*/  BPT.TRAP 0x1 ;  /* 0x000000040000795c */ /* 0x000fe20000300000 */
.L_x_23:
[----:B------:R-:W-:Y:S01]  /*1bb0*/  ULEA UR7, UR6, UR41, 0x3 ;  /* 0x0000002906077291 */ /* 0x000fe2000f8e183f */
[----:B------:R-:W-:-:S03]  /*1bc0*/  ISETP.GT.U32.AND P1, PT, R18, 0x1, PT ;  /* 0x000000011200780c */ /* 0x000fc60003f24070 */
[----:B------:R-:W-:-:S04]  /*1bd0*/  UIADD3 UR7, UR7, 0x30, URZ ;  /* 0x0000003007077890 */ /* 0x000fc8000fffe03f */
[----:B------:R-:W-:-:S09]  /*1be0*/  UPRMT UR7, URZ, 0x654, UR7 ;  /* 0x000006543f077896 */ /* 0x000fd20008000007 */
[----:B------:R-:W-:Y:S01]  /*1bf0*/  SYNCS.ARRIVE.TRANS64.RED.A1T0 RZ, [UR7], RZ ;  /* 0x000000ffffff79a7 */ /* 0x000fe20008100407 */
[----:B------:R-:W-:Y:S05]  /*1c00*/  @P1 BRA `(.L_x_24) ;  /* 0x0000000000041947 */ /* 0x000fea0003800000 */
[----:B------:R-:W-:Y:S01]  /*1c10*/  BPT.TRAP 0x1 ;  /* 0x000000040000795c */ /* 0x000fe20000300000 */
.L_x_24:
[----:B------:R-:W-:Y:S01]  /*1c20*/  UIADD3 UR5, UR5, 0x1, URZ ;  /* 0x0000000105057890 */ /* 0x000fe2000fffe03f */
[C---:B------:R-:W-:Y:S01]  /*1c30*/  ISETP.GT.AND P1, PT, R2.reuse, 0x1, PT ;  /* 0x000000010200780c */ /* 0x040fe20003f24270 */
[----:B------:R-:W-:Y:S01]  /*1c40*/  UIADD3 UR6, UR6, 0x1, URZ ;  /* 0x0000000106067890 */ /* 0x000fe2000fffe03f */
[----:B------:R-:W-:Y:S01]  /*1c50*/  VIADD R2, R2, 0xffffffff ;  /* 0xffffffff02027836 */ /* 0x000fe20000000000 */
[----:B------:R-:W-:Y:S02]  /*1c60*/  UISETP.NE.AND UP0, UPT, UR5, 0x6, UPT ;  /* 0x000000060500788c */ /* 0x000fe4000bf05270 */
[----:B------:R-:W-:Y:S02]  /*1c70*/  UISETP.NE.AND UP1, UPT, UR6, 0x6, UPT ;  /* 0x000000060600788c */ /* 0x000fe4000bf25270 */
[----:B------:R-:W-:Y:S02]  /*1c80*/  USEL UR7, URZ, 0x1, UP0 ;  /* 0x000000013f077887 */ /* 0x000fe40008000000 */
[----:B------:R-:W-:-:S02]  /*1c90*/  USEL UR5, UR5, URZ, UP0 ;  /* 0x0000003f05057287 */ /* 0x000fc40008000000 */
[----:B------:R-:W-:Y:S02]  /*1ca0*/  USEL UR6, UR6, URZ, UP1 ;  /* 0x0000003f06067287 */ /* 0x000fe40008800000 */
[----:B------:R-:W-:Y:S01]  /*1cb0*/  LOP3.LUT R5, R5, UR7, RZ, 0x3c, !PT ;  /* 0x0000000705057c12 */ /* 0x000fe2000f8e3cff */
[----:B------:R-:W-:Y:S09]  /*1cc0*/  @P1 BRA `(.L_x_25) ;  /* 0xfffffff800b81947 */ /* 0x000ff2000383ffff */
.L_x_18:
[----:B------:R-:W2:Y:S02]  /*1cd0*/  LDC R2, c[0x0][0x28c] ;  /* 0x0000a300ff027b82 */ /* 0x000ea40000000800 */
[----:B--2---:R-:W-:-:S13]  /*1ce0*/  ISETP.GE.AND P1, PT, R2, 0x1, PT ;  /* 0x000000010200780c */ /* 0x004fda0003f26270 */
[----:B------:R-:W-:Y:S05]  /*1cf0*/  @!P1 BRA `(.L_x_26) ;  /* 0x0000000000349947 */ /* 0x000fea0003800000 */
[----:B------:R-:W-:Y:S05]  /*1d00*/  @!P0 BRA `(.L_x_27) ;  /* 0x0000000000048947 */ /* 0x000fea0003800000 */
[----:B------:R-:W-:Y:S01]  /*1d10*/  BPT.TRAP 0x1 ;  /* 0x000000040000795c */ /* 0x000fe20000300000 */
.L_x_27:
[----:B------:R-:W-:Y:S01]  /*1d20*/  VIADD R0, R0, UR39 ;  /* 0x0000002700007c36 */ /* 0x000fe20008000000 */
[----:B------:R-:W-:-:S03]  /*1d30*/  ISETP.GT.U32.AND P0, PT, R18, 0x1, PT ;  /* 0x000000011200780c */ /* 0x000fc60003f04070 */
[----:B01----:R-:W-:-:S05]  /*1d40*/  IMAD.WIDE.U32 R2, R0, -0x55555555, RZ ;  /* 0xaaaaaaab00027825 */ /* 0x003fca00078e00ff */
[----:B------:R-:W-:-:S05]  /*1d50*/  SHF.R.U32.HI R3, RZ, 0x2, R3 ;  /* 0x00000002ff037819 */ /* 0x000fca0000011603 */
[----:B------:R-:W-:-:S05]  /*1d60*/  IMAD R0, R3, -0x6, R0 ;  /* 0xfffffffa03007824 */ /* 0x000fca00078e0200 */
[----:B------:R-:W-:-:S05]  /*1d70*/  LEA R0, R0, UR41, 0x3 ;  /* 0x0000002900007c11 */ /* 0x000fca000f8e18ff */
[----:B------:R-:W-:-:S05]  /*1d80*/  VIADD R0, R0, 0x30 ;  /* 0x0000003000007836 */ /* 0x000fca0000000000 */
[----:B------:R-:W-:-:S04]  /*1d90*/  PRMT R0, RZ, 0x654, R0 ;  /* 0x00000654ff007816 */ /* 0x000fc80000000000 */
[----:B------:R2:W-:Y:S01]  /*1da0*/  SYNCS.ARRIVE.TRANS64.RED.A1T0 RZ, [R0+URZ], RZ ;  /* 0x000000ff00ff79a7 */ /* 0x0005e2000810043f */
[----:B------:R-:W-:Y:S05]  /*1db0*/  @P0 BRA `(.L_x_26) ;  /* 0x0000000000040947 */ /* 0x000fea0003800000 */
[----:B------:R-:W-:Y:S01]  /*1dc0*/  BPT.TRAP 0x1 ;  /* 0x000000040000795c */ /* 0x000fe20000300000 */
.L_x_26:
[----:B------:R-:W3:Y:S01]  /*1dd0*/  LDC R2, c[0x0][0x288] ;  /* 0x0000a200ff027b82 */ /* 0x000ee20000000800 */
[----:B01----:R-:W-:Y:S01]  /*1de0*/  IMAD.SHL.U32 R3, R44, 0x8, RZ ;  /* 0x000000082c037824 */ /* 0x003fe200078e00ff */
[----:B------:R-:W-:Y:S01]  /*1df0*/  UIADD3 UR39, UR40, UR39, URZ ;  /* 0x0000002728277290 */ /* 0x000fe2000fffe03f */
[----:B------:R-:W-:Y:S01]  /*1e00*/  IMAD.SHL.U32 R10, R47, 0x200, RZ ;  /* 0x000002002f0a7824 */ /* 0x000fe200078e00ff */
[----:B------:R-:W-:Y:S01]  /*1e10*/  ULDC UR7, c[0x0][0x284] ;  /* 0x0000a10000077ab9 */ /* 0x000fe20000000800 */
[C---:B------:R-:W-:Y:S01]  /*1e20*/  IMAD.SHL.U32 R6, R22.reuse, 0x2, RZ ;  /* 0x0000000216067824 */ /* 0x040fe200078e00ff */
[----:B------:R-:W-:Y:S01]  /*1e30*/  UISETP.GT.U32.AND UP0, UPT, UR39, 0x5, UPT ;  /* 0x000000052700788c */ /* 0x000fe2000bf04070 */
[----:B--2---:R-:W-:Y:S01]  /*1e40*/  LOP3.LUT R0, R22, 0x3, RZ, 0xc0, !PT ;  /* 0x0000000316007812 */ /* 0x004fe200078ec0ff */
[----:B------:R-:W-:Y:S01]  /*1e50*/  UISETP.GE.U32.AND UP1, UPT, UR40, 0x6, UPT ;  /* 0x000000062800788c */ /* 0x000fe2000bf26070 */
[----:B------:R-:W-:Y:S01]  /*1e60*/  SHF.R.S32.HI R11, RZ, 0x1f, R45 ;  /* 0x0000001fff0b7819 */ /* 0x000fe2000001142d */
[----:B------:R-:W-:Y:S01]  /*1e70*/  UISETP.LT.U32.AND UP0, UPT, UR40, 0x6, UP0 ;  /* 0x000000062800788c */ /* 0x000fe20008701070 */
[----:B------:R-:W-:Y:S01]  /*1e80*/  LOP3.LUT R6, R3, 0x6, R6, 0xf8, !PT ;  /* 0x0000000603067812 */ /* 0x000fe200078ef806 */
[----:B------:R-:W-:-:S02]  /*1e90*/  UIMAD.WIDE.U32 UR4, UR39, -0x55555555, URZ ;  /* 0xaaaaaaab270478a5 */ /* 0x000fc4000f8e003f */
[----:B------:R-:W-:Y:S01]  /*1ea0*/  USEL UR6, URZ, 0x1, !UP0 ;  /* 0x000000013f067887 */ /* 0x000fe2000c000000 */
[--C-:B------:R-:W-:Y:S01]  /*1eb0*/  SHF.R.S32.HI R7, RZ, 0x1f, R6.reuse ;  /* 0x0000001fff077819 */ /* 0x100fe20000011406 */
[----:B------:R-:W-:Y:S01]  /*1ec0*/  ULDC.64 UR8, c[0x0][0x5d0] ;  /* 0x0001740000087ab9 */ /* 0x000fe20000000a00 */
[----:B------:R-:W-:Y:S02]  /*1ed0*/  USHF.R.U32.HI UR4, URZ, 0x2, UR5 ;  /* 0x000000023f047899 */ /* 0x000fe40008011605 */
[----:B------:R-:W-:Y:S01]  /*1ee0*/  ULOP3.LUT UR38, UR38, UR6, URZ, 0x3c, !UPT ;  /* 0x0000000626267292 */ /* 0x000fe2000f8e3c3f */
[----:B------:R-:W-:Y:S01]  /*1ef0*/  IMAD.WIDE.U32 R4, R45, UR8, R6 ;  /* 0x000000082d047c25 */ /* 0x000fe2000f8e0006 */
[----:B------:R-:W-:Y:S02]  /*1f00*/  UIMAD UR39, UR4, -0x6, UR39 ;  /* 0xfffffffa042778a4 */ /* 0x000fe4000f8e0227 */
[----:B------:R-:W-:Y:S01]  /*1f10*/  @UP1 ULOP3.LUT UR38, UR38, 0x1, UR4, 0x78, !UPT ;  /* 0x0000000126261892 */ /* 0x000fe2000f8e7804 */
[----:B---3--:R-:W-:Y:S01]  /*1f20*/  ISETP.GE.AND P0, PT, R3, R2, PT ;  /* 0x000000020300720c */ /* 0x008fe20003f06270 */
[----:B------:R-:W-:-:S02]  /*1f30*/  IMAD R0, R0, -0x2, R2 ;  /* 0xfffffffe00007824 */ /* 0x000fc400078e0202 */
[----:B------:R-:W-:Y:S01]  /*1f40*/  IMAD R2, R11, UR8, RZ ;  /* 0x000000080b027c24 */ /* 0x000fe2000f8e02ff */
[----:B------:R-:W-:Y:S01]  /*1f50*/  ISETP.GE.OR P0, PT, R10, UR7, P0 ;  /* 0x000000070a007c0c */ /* 0x000fe20008706670 */
[----:B------:R-:W-:Y:S02]  /*1f60*/  IMAD.MOV.U32 R8, RZ, RZ, R4 ;  /* 0x000000ffff087224 */ /* 0x000fe400078e0004 */
[----:B------:R-:W-:Y:S02]  /*1f70*/  IMAD R9, R45, UR9, R2 ;  /* 0x000000092d097c24 */ /* 0x000fe4000f8e0202 */
[----:B------:R-:W-:Y:S02]  /*1f80*/  IMAD.IADD R2, R0, 0x1, -R3 ;  /* 0x0000000100027824 */ /* 0x000fe400078e0a03 */
[----:B------:R-:W-:Y:S02]  /*1f90*/  IMAD.IADD R9, R5, 0x1, R9 ;  /* 0x0000000105097824 */ /* 0x000fe400078e0209 */
[----:B------:R-:W-:-:S04]  /*1fa0*/  IMAD.MOV.U32 R0, RZ, RZ, -0x1 ;  /* 0xffffffffff007424 */ /* 0x000fc800078e00ff */
[----:B------:R-:W-:Y:S05]  /*1fb0*/  @P0 BRA `(.L_x_28) ;  /* 0x0000001400d80947 */ /* 0x000fea0003800000 */
[----:B------:R-:W0:Y:S01]  /*1fc0*/  LDC.64 R4, c[0x0][0x5c8] ;  /* 0x00017200ff047b82 */ /* 0x000e220000000a00 */
[----:B-----5:R-:W-:Y:S01]  /*1fd0*/  FSETP.NEU.AND P1, PT, R38, RZ, PT ;  /* 0x000000ff2600720b */ /* 0x020fe20003f2d000 */
[----:B------:R-:W-:Y:S01]  /*1fe0*/  IMAD.WIDE R46, R47, 0x200, R36 ;  /* 0x000002002f2e7825 */ /* 0x000fe200078e0224 */
[----:B------:R-:W-:Y:S03]  /*1ff0*/  BSSY B0, `(.L_x_28) ;  /* 0x0000172000007945 */ /* 0x000fe60003800000 */
[----:B------:R-:W-:-:S05]  /*2000*/  IMAD.IADD R3, R39, 0x1, -R10 ;  /* 0x0000000127037824 */ /* 0x000fca00078e0a0a */
[----:B------:R-:W-:-:S04]  /*2010*/  ISETP.GT.AND P0, PT, R3, RZ, PT ;  /* 0x000000ff0300720c */ /* 0x000fc80003f04270 */
[----:B------:R-:W-:Y:S01]  /*2020*/  ISETP.GT.AND P3, PT, R2, RZ, P0 ;  /* 0x000000ff0200720c */ /* 0x000fe20000764270 */
[-C--:B0-----:R-:W-:Y:S02]  /*2030*/  IMAD R10, R47, R4.reuse, RZ ;  /* 0x000000042f0a7224 */ /* 0x081fe400078e02ff */
[----:B------:R-:W-:-:S04]  /*2040*/  IMAD.WIDE.U32 R20, R46, R4, R8 ;  /* 0x000000042e147225 */ /* 0x000fc800078e0008 */
[----:B------:R-:W-:-:S04]  /*2050*/  IMAD R9, R46, R5, R10 ;  /* 0x000000052e097224 */ /* 0x000fc800078e020a */
[----:B------:R-:W-:Y:S01]  /*2060*/  IMAD.IADD R59, R21, 0x1, R9 ;  /* 0x00000001153b7824 */ /* 0x000fe200078e0209 */
[----:B------:R-:W-:Y:S06]  /*2070*/  @!P1 BRA `(.L_x_29) ;  /* 0x00000010000c9947 */ /* 0x000fec0003800000 */
[----:B------:R-:W0:Y:S01]  /*2080*/  LDC.64 R52, c[0x0][0x5b8] ;  /* 0x00016e00ff347b82 */ /* 0x000e220000000a00 */
[----:B------:R-:W-:-:S07]  /*2090*/  ULDC.64 UR4, c[0x0][0x5c0] ;  /* 0x0001700000047ab9 */ /* 0x000fce0000000a00 */
[----:B------:R-:W1:Y:S08]  /*20a0*/  LDC.64 R54, c[0x0][0x5b0] ;  /* 0x00016c00ff367b82 */ /* 0x000e700000000a00 */
[----:B------:R-:W2:Y:S01]  /*20b0*/  LDC.64 R56, c[0x0][0x5a8] ;  /* 0x00016a00ff387b82 */ /* 0x000ea20000000a00 */
[-C--:B0-----:R-:W-:Y:S02]  /*20c0*/  IMAD R8, R11, R52.reuse, RZ ;  /* 0x000000340b087224 */ /* 0x081fe400078e02ff */
[----:B------:R-:W-:-:S04]  /*20d0*/  IMAD.WIDE.U32 R48, R45, R52, R6 ;  /* 0x000000342d307225 */ /* 0x000fc800078e0006 */
[----:B------:R-:W-:Y:S02]  /*20e0*/  IMAD R51, R45, R53, R8 ;  /* 0x000000352d337224 */ /* 0x000fe400078e0208 */
[-C--:B-1----:R-:W-:Y:S02]  /*20f0*/  IMAD R8, R47, R54.reuse, RZ ;  /* 0x000000362f087224 */ /* 0x082fe400078e02ff */
[----:B------:R-:W-:Y:S02]  /*2100*/  IMAD.IADD R11, R49, 0x1, R51 ;  /* 0x00000001310b7824 */ /* 0x000fe400078e0233 */
[----:B------:R-:W-:Y:S02]  /*2110*/  IMAD.MOV.U32 R10, RZ, RZ, R48 ;  /* 0x000000ffff0a7224 */ /* 0x000fe400078e0030 */
[C---:B------:R-:W-:Y:S02]  /*2120*/  IMAD R53, R46.reuse, R55, R8 ;  /* 0x000000372e357224 */ /* 0x040fe400078e0208 */
[----:B------:R-:W-:-:S04]  /*2130*/  IMAD.WIDE.U32 R8, R46, R54, R10 ;  /* 0x000000362e087225 */ /* 0x000fc800078e000a */
[----:B------:R-:W-:Y:S01]  /*2140*/  IMAD.IADD R9, R9, 0x1, R53 ;  /* 0x0000000109097824 */ /* 0x000fe200078e0235 */
[----:B--2---:R-:W-:-:S04]  /*2150*/  LEA R12, P1, R8, R56, 0x1 ;  /* 0x00000038080c7211 */ /* 0x004fc800078208ff */
[----:B------:R-:W-:-:S05]  /*2160*/  LEA.HI.X R13, R8, R57, R9, 0x1, P1 ;  /* 0x00000039080d7211 */ /* 0x000fca00008f0c09 */
[----:B------:R-:W2:Y:S01]  /*2170*/  @P3 LDG.E.LTC128B.U16 R44, desc[UR36][R12.64] ;  /* 0x000000240c2c3981 */ /* 0x000ea2000c1e1520 */
[----:B------:R-:W-:Y:S01]  /*2180*/  LEA R8, P1, R20, UR4, 0x1 ;  /* 0x0000000414087c11 */ /* 0x000fe2000f8208ff */
[----:B------:R-:W-:Y:S01]  /*2190*/  IMAD.WIDE.U32 R14, R46, R54, R6 ;  /* 0x000000362e0e7225 */ /* 0x000fe200078e0006 */
[----:B------:R-:W-:Y:S01]  /*21a0*/  ISETP.GT.AND P0, PT, R2, 0x1, P0 ;  /* 0x000000010200780c */ /* 0x000fe20000704270 */
[----:B------:R-:W-:Y:S02]  /*21b0*/  BSSY B1, `(.L_x_30) ;  /* 0x0000010000017945 */ /* 0x000fe40003800000 */
[----:B------:R-:W-:Y:S02]  /*21c0*/  IMAD.IADD R15, R53, 0x1, R15 ;  /* 0x00000001350f7824 */ /* 0x000fe400078e020f */
[----:B------:R-:W-:-:S04]  /*21d0*/  IMAD.WIDE.U32 R14, R45, R52, R14 ;  /* 0x000000342d0e7225 */ /* 0x000fc800078e000e */
[----:B------:R-:W-:Y:S02]  /*21e0*/  IMAD.IADD R15, R51, 0x1, R15 ;  /* 0x00000001330f7824 */ /* 0x000fe400078e020f */
[----:B--2---:R-:W-:-:S05]  /*21f0*/  HADD2.F32 R9, -RZ, R44.H0_H0 ;  /* 0x2000002cff097230 */ /* 0x004fca0000004100 */
[----:B------:R-:W-:-:S04]  /*2200*/  FMUL R9, R9, R38 ;  /* 0x0000002609097220 */ /* 0x000fc80000400000 */
[----:B------:R-:W-:Y:S01]  /*2210*/  FFMA R40, R40, R23, R9 ;  /* 0x0000001728287223 */ /* 0x000fe20000000009 */
[----:B------:R-:W-:Y:S02]  /*2220*/  LEA.HI.X R9, R20, UR5, R59, 0x1, P1 ;  /* 0x0000000514097c11 */ /* 0x000fe400088f0c3b */
[C---:B------:R-:W-:Y:S02]  /*2230*/  LEA R20, P1, R14.reuse, R56, 0x1 ;  /* 0x000000380e147211 */ /* 0x040fe400078208ff */
[----:B------:R-:W-:Y:S02]  /*2240*/  F2FP.F16.F32.PACK_AB R40, RZ, R40 ;  /* 0x00000028ff28723e */ /* 0x000fe400000000ff */
[----:B------:R-:W-:Y:S01]  /*2250*/  LEA.HI.X R21, R14, R57, R15, 0x1, P1 ;  /* 0x000000390e157211 */ /* 0x000fe200008f0c0f */
[C---:B------:R-:W-:Y:S01]  /*2260*/  IMAD.SHL.U32 R14, R54.reuse, 0x8, RZ ;  /* 0x00000008360e7824 */ /* 0x040fe200078e00ff */
[----:B------:R-:W-:Y:S01]  /*2270*/  SHF.L.U64.HI R15, R54, 0x3, R55 ;  /* 0x00000003360f7819 */ /* 0x000fe20000010237 */
[----:B------:R0:W-:Y:S01]  /*2280*/  @P3 STG.E.U16 desc[UR36][R8.64], R40 ;  /* 0x0000002808003986 */ /* 0x0001e2000c101524 */
[----:B------:R-:W-:Y:S05]  /*2290*/  @!P0 BRA `(.L_x_31) ;  /* 0x0000000000048947 */ /* 0x000fea0003800000 */
[----:B------:R1:W5:Y:S02]  /*22a0*/  LDG.E.LTC128B.U16 R44, desc[UR36][R20.64+0x2] ;  /* 0x00000224142c7981 */ /* 0x000364000c1e1520 */
.L_x_31:
[----:B------:R-:W-:Y:S05]  /*22b0*/  BSYNC B1 ;  /* 0x0000000000017941 */ /* 0x000fea0003800000 */
.L_x_30:
[----:B-1---5:R-:W-:Y:S01]  /*22c0*/  HADD2.F32 R21, -RZ, R44.H0_H0 ;  /* 0x2000002cff157230 */ /* 0x022fe20000004100 */
[----:B------:R-:W-:Y:S01]  /*22d0*/  ISETP.GT.AND P1, PT, R3, 0x8, PT ;  /* 0x000000080300780c */ /* 0x000fe20003f24270 */
[----:B------:R-:W-:Y:S01]  /*22e0*/  IMAD.WIDE.U32 R14, R46, R54, R14 ;  /* 0x000000362e0e7225 */ /* 0x000fe200078e000e */
[----:B------:R-:W-:Y:S03]  /*22f0*/  BSSY B1, `(.L_x_32) ;  /* 0x000000d000017945 */ /* 0x000fe60003800000 */
[----:B------:R-:W-:Y:S01]  /*2300*/  FMUL R10, R21, R38 ;  /* 0x00000026150a7220 */ /* 0x000fe20000400000 */
[----:B------:R-:W-:Y:S01]  /*2310*/  ISETP.GT.AND P2, PT, R2, RZ, P1 ;  /* 0x000000ff0200720c */ /* 0x000fe20000f44270 */
[----:B------:R-:W-:Y:S01]  /*2320*/  IMAD.IADD R53, R53, 0x1, R15 ;  /* 0x0000000135357824 */ /* 0x000fe200078e020f */
[----:B------:R-:W-:Y:S01]  /*2330*/  IADD3 R48, P3, R48, R14, RZ ;  /* 0x0000000e30307210 */ /* 0x000fe20007f7e0ff */
[----:B------:R-:W-:-:S04]  /*2340*/  FFMA R10, R41, R23, R10 ;  /* 0x00000017290a7223 */ /* 0x000fc8000000000a */
[----:B------:R-:W-:Y:S01]  /*2350*/  IMAD.X R11, R53, 0x1, R11, P3 ;  /* 0x00000001350b7824 */ /* 0x000fe200018e060b */
[----:B------:R-:W-:Y:S02]  /*2360*/  F2FP.F16.F32.PACK_AB R20, RZ, R10 ;  /* 0x0000000aff14723e */ /* 0x000fe400000000ff */
[----:B------:R-:W-:-:S03]  /*2370*/  LEA R10, P3, R48, R56, 0x1 ;  /* 0x00000038300a7211 */ /* 0x000fc600078608ff */
[----:B------:R1:W-:Y:S01]  /*2380*/  @P0 STG.E.U16 desc[UR36][R8.64+0x2], R20 ;  /* 0x0000021408000986 */ /* 0x0003e2000c101524 */
[----:B------:R-:W-:Y:S01]  /*2390*/  LEA.HI.X R11, R48, R57, R11, 0x1, P3 ;  /* 0x00000039300b7211 */ /* 0x000fe200018f0c0b */
[----:B------:R-:W-:Y:S08]  /*23a0*/  @!P2 BRA `(.L_x_33) ;  /* 0x000000000004a947 */ /* 0x000ff00003800000 */
[----:B------:R2:W5:Y:S02]  /*23b0*/  LDG.E.LTC128B.U16 R44, desc[UR36][R10.64] ;  /* 0x000000240a2c7981 */ /* 0x000564000c1e1520 */
.L_x_33:
[----:B------:R-:W-:Y:S05]  /*23c0*/  BSYNC B1 ;  /* 0x0000000000017941 */ /* 0x000fea0003800000 */
.L_x_32:
[----:B-----5:R-:W-:Y:S01]  /*23d0*/  HADD2.F32 R15, -RZ, R44.H0_H0 ;  /* 0x2000002cff0f7230 */ /* 0x020fe20000004100 */
[----:B------:R-:W-:Y:S01]  /*23e0*/  IADD3 R14, P0, R6, R14, RZ ;  /* 0x0000000e060e7210 */ /* 0x000fe20007f1e0ff */
[----:B------:R-:W-:Y:S01]  /*23f0*/  BSSY B1, `(.L_x_34) ;  /* 0x0000010000017945 */ /* 0x000fe20003800000 */
[----:B------:R-:W-:Y:S02]  /*2400*/  ISETP.GT.AND P1, PT, R2, 0x1, P1 ;  /* 0x000000010200780c */ /* 0x000fe40000f24270 */
[----:B------:R-:W-:Y:S01]  /*2410*/  FMUL R21, R15, R38 ;  /* 0x000000260f157220 */ /* 0x000fe20000400000 */
[----:B------:R-:W-:Y:S01]  /*2420*/  IMAD.X R15, R7, 0x1, R53, P0 ;  /* 0x00000001070f7824 */ /* 0x000fe200000e0635 */
[----:B------:R-:W-:Y:S02]  /*2430*/  LEA R6, P0, R4, R8, 0x4 ;  /* 0x0000000804067211 */ /* 0x000fe400078020ff */
[----:B------:R-:W-:Y:S01]  /*2440*/  FFMA R21, R42, R23, R21 ;  /* 0x000000172a157223 */ /* 0x000fe20000000015 */
[----:B------:R-:W-:Y:S01]  /*2450*/  IMAD.WIDE.U32 R14, R45, R52, R14 ;  /* 0x000000342d0e7225 */ /* 0x000fe200078e000e */
[----:B------:R-:W-:-:S03]  /*2460*/  LEA.HI.X R7, R4, R9, R5, 0x4, P0 ;  /* 0x0000000904077211 */ /* 0x000fc600000f2405 */
[----:B------:R-:W-:Y:S01]  /*2470*/  F2FP.F16.F32.PACK_AB R21, RZ, R21 ;  /* 0x00000015ff15723e */ /* 0x000fe200000000ff */
[----:B------:R-:W-:Y:S01]  /*2480*/  IMAD.IADD R15, R51, 0x1, R15 ;  /* 0x00000001330f7824 */ /* 0x000fe200078e020f */
[C---:B-1----:R-:W-:Y:S02]  /*2490*/  LEA R20, P0, R14.reuse, R56, 0x1 ;  /* 0x000000380e147211 */ /* 0x042fe400078008ff */
[----:B0-----:R-:W-:Y:S02]  /*24a0*/  PRMT R40, R21, 0x7610, R40 ;  /* 0x0000761015287816 */ /* 0x001fe40000000028 */
[----:B------:R-:W-:-:S03]  /*24b0*/  LEA.HI.X R21, R14, R57, R15, 0x1, P0 ;  /* 0x000000390e157211 */ /* 0x000fc600000f0c0f */
[----:B------:R0:W-:Y:S01]  /*24c0*/  @P2 STG.E.U16 desc[UR36][R6.64], R40 ;  /* 0x0000002806002986 */ /* 0x0001e2000c101524 */
[----:B------:R-:W-:Y:S05]  /*24d0*/  @!P1 BRA `(.L_x_35) ;  /* 0x0000000000049947 */ /* 0x000fea0003800000 */
[----:B------:R1:W5:Y:S02]  /*24e0*/  LDG.E.LTC128B.U16 R44, desc[UR36][R20.64+0x2] ;  /* 0x00000224142c7981 */ /* 0x000364000c1e1520 */
.L_x_35:
[----:B------:R-:W-:Y:S05]  /*24f0*/  BSYNC B1 ;  /* 0x0000000000017941 */ /* 0x000fea0003800000 */
.L_x_34:
[----:B-----5:R-:W-:Y:S01]  /*2500*/  HADD2.F32 R15, -RZ, R44.H0_H0 ;  /* 0x2000002cff0f7230 */ /* 0x020fe20000004100 */
[----:B------:R-:W-:Y:S01]  /*2510*/  ISETP.GT.AND P0, PT, R3, 0x80, PT ;  /* 0x000000800300780c */ /* 0x000fe20003f04270 */
[C---:B------:R-:W-:Y:S01]  /*2520*/  IMAD.SHL.U32 R49, R54.reuse, 0x100, RZ ;  /* 0x0000010036317824 */ /* 0x040fe200078e00ff */
[----:B------:R-:W-:Y:S02]  /*2530*/  SHF.L.U64.HI R51, R54, 0x8, R55 ;  /* 0x0000000836337819 */ /* 0x000fe40000010237 */
[----:B------:R-:W-:Y:S01]  /*2540*/  FMUL R14, R15, R38 ;  /* 0x000000260f0e7220 */ /* 0x000fe20000400000 */
[----:B------:R-:W-:-:S03]  /*2550*/  ISETP.GT.AND P2, PT, R2, RZ, P0 ;  /* 0x000000ff0200720c */ /* 0x000fc60000744270 */
[----:B------:R-:W-:Y:S01]  /*2560*/  FFMA R43, R43, R23, R14 ;  /* 0x000000172b2b7223 */ /* 0x000fe2000000000e */
[----:B------:R-:W-:-:S04]  /*2570*/  IADD3 R14, P3, R49, R12, RZ ;  /* 0x0000000c310e7210 */ /* 0x000fc80007f7e0ff */
[----:B------:R-:W-:Y:S01]  /*2580*/  F2FP.F16.F32.PACK_AB R43, RZ, R43 ;  /* 0x0000002bff2b723e */ /* 0x000fe200000000ff */
[----:B------:R-:W-:-:S03]  /*2590*/  IMAD.X R15, R51, 0x1, R13, P3 ;  /* 0x00000001330f7824 */ /* 0x000fc600018e060d */
[----:B-1----:R-:W-:-:S05]  /*25a0*/  PRMT R20, R43, 0x7610, R20 ;  /* 0x000076102b147816 */ /* 0x002fca0000000014 */
[----:B------:R1:W-:Y:S04]  /*25b0*/  @P1 STG.E.U16 desc[UR36][R6.64+0x2], R20 ;  /* 0x0000021406001986 */ /* 0x0003e8000c101524 */
[----:B------:R-:W3:Y:S01]  /*25c0*/  @P2 LDG.E.LTC128B.U16 R44, desc[UR36][R14.64] ;  /* 0x000000240e2c2981 */ /* 0x000ee2000c1e1520 */
[----:B------:R-:W-:Y:S01]  /*25d0*/  IMAD.SHL.U32 R45, R4, 0x100, RZ ;  /* 0x00000100042d7824 */ /* 0x000fe200078e00ff */
[----:B------:R-:W-:Y:S02]  /*25e0*/  LOP3.LUT R43, R49, 0x2, RZ, 0xfc, !PT ;  /* 0x00000002312b7812 */ /* 0x000fe400078efcff */
[----:B------:R-:W-:Y:S02]  /*25f0*/  ISETP.GT.AND P0, PT, R2, 0x1, P0 ;  /* 0x000000010200780c */ /* 0x000fe40000704270 */
[----:B------:R-:W-:-:S02]  /*2600*/  SHF.L.U64.HI R47, R4, 0x8, R5 ;  /* 0x00000008042f7819 */ /* 0x000fc40000010205 */
[----:B------:R-:W-:Y:S02]  /*2610*/  IADD3 R4, P1, R45, R8, RZ ;  /* 0x000000082d047210 */ /* 0x000fe40007f3e0ff */
[----:B------:R-:W-:-:S03]  /*2620*/  IADD3 R12, P3, R43, R12, RZ ;  /* 0x0000000c2b0c7210 */ /* 0x000fc60007f7e0ff */
[----:B------:R-:W-:Y:S02]  /*2630*/  IMAD.X R5, R47, 0x1, R9, P1 ;  /* 0x000000012f057824 */ /* 0x000fe400008e0609 */
[----:B------:R-:W-:Y:S02]  /*2640*/  IMAD.X R13, R51, 0x1, R13, P3 ;  /* 0x00000001330d7824 */ /* 0x000fe400018e060d */
[----:B---3--:R-:W-:-:S05]  /*2650*/  HADD2.F32 R21, -RZ, R44.H0_H0 ;  /* 0x2000002cff157230 */ /* 0x008fca0000004100 */
[----:B------:R-:W-:-:S04]  /*2660*/  FMUL R21, R21, R38 ;  /* 0x0000002615157220 */ /* 0x000fc80000400000 */
[----:B------:R-:W-:-:S05]  /*2670*/  FFMA R21, R32, R23, R21 ;  /* 0x0000001720157223 */ /* 0x000fca0000000015 */
[----:B------:R-:W-:-:S04]  /*2680*/  F2FP.F16.F32.PACK_AB R21, RZ, R21 ;  /* 0x00000015ff15723e */ /* 0x000fc800000000ff */
[----:B------:R-:W-:-:S05]  /*2690*/  PRMT R32, R21, 0x7610, R32 ;  /* 0x0000761015207816 */ /* 0x000fca0000000020 */
[----:B------:R3:W-:Y:S04]  /*26a0*/  @P2 STG.E.U16 desc[UR36][R4.64], R32 ;  /* 0x0000002004002986 */ /* 0x0007e8000c101524 */
[----:B------:R-:W4:Y:S01]  /*26b0*/  @P0 LDG.E.LTC128B.U16 R44, desc[UR36][R12.64] ;  /* 0x000000240c2c0981 */ /* 0x000f22000c1e1520 */
[----:B------:R-:W-:Y:S01]  /*26c0*/  LOP3.LUT R41, R45, 0x2, RZ, 0xfc, !PT ;  /* 0x000000022d297812 */ /* 0x000fe200078efcff */
[----:B------:R-:W-:Y:S01]  /*26d0*/  BSSY B1, `(.L_x_36) ;  /* 0x000000e000017945 */ /* 0x000fe20003800000 */
[----:B------:R-:W-:Y:S02]  /*26e0*/  ISETP.GT.AND P1, PT, R3, 0x88, PT ;  /* 0x000000880300780c */ /* 0x000fe40003f24270 */
[----:B------:R-:W-:Y:S02]  /*26f0*/  IADD3 R8, P3, R41, R8, RZ ;  /* 0x0000000829087210 */ /* 0x000fe40007f7e0ff */
[----:B------:R-:W-:-:S03]  /*2700*/  ISETP.GT.AND P2, PT, R2, RZ, P1 ;  /* 0x000000ff0200720c */ /* 0x000fc60000f44270 */
[----:B------:R-:W-:Y:S02]  /*2710*/  IMAD.X R9, R47, 0x1, R9, P3 ;  /* 0x000000012f097824 */ /* 0x000fe400018e0609 */
[----:B----4-:R-:W-:-:S05]  /*2720*/  HADD2.F32 R21, -RZ, R44.H0_H0 ;  /* 0x2000002cff157230 */ /* 0x010fca0000004100 */
[----:B-1----:R-:W-:-:S04]  /*2730*/  FMUL R20, R21, R38 ;  /* 0x0000002615147220 */ /* 0x002fc80000400000 */
[----:B------:R-:W-:-:S05]  /*2740*/  FFMA R20, R33, R23, R20 ;  /* 0x0000001721147223 */ /* 0x000fca0000000014 */
[----:B------:R-:W-:Y:S02]  /*2750*/  F2FP.F16.F32.PACK_AB R13, RZ, R20 ;  /* 0x00000014ff0d723e */ /* 0x000fe400000000ff */
[----:B------:R-:W-:-:S03]  /*2760*/  IADD3 R20, P3, R49, R10, RZ ;  /* 0x0000000a31147210 */ /* 0x000fc60007f7e0ff */
[----:B------:R3:W-:Y:S02]  /*2770*/  @P0 STG.E.U16 desc[UR36][R8.64], R13 ;  /* 0x0000000d08000986 */ /* 0x0007e4000c101524 */
[----:B------:R-:W-:Y:S01]  /*2780*/  IMAD.X R21, R51, 0x1, R11, P3 ;  /* 0x0000000133157824 */ /* 0x000fe200018e060b */
[----:B------:R-:W-:Y:S07]  /*2790*/  @!P2 BRA `(.L_x_37) ;  /* 0x000000000004a947 */ /* 0x000fee0003800000 */
[----:B------:R1:W5:Y:S02]  /*27a0*/  LDG.E.LTC128B.U16 R44, desc[UR36][R20.64] ;  /* 0x00000024142c7981 */ /* 0x000364000c1e1520 */
.L_x_37:
[----:B------:R-:W-:Y:S05]  /*27b0*/  BSYNC B1 ;  /* 0x0000000000017941 */ /* 0x000fea0003800000 */
.L_x_36:
[----:B---3-5:R-:W-:Y:S01]  /*27c0*/  HADD2.F32 R9, -RZ, R44.H0_H0 ;  /* 0x2000002cff097230 */ /* 0x028fe20000004100 */
[----:B------:R-:W-:Y:S01]  /*27d0*/  IADD3 R8, P3, R45, R6, RZ ;  /* 0x000000062d087210 */ /* 0x000fe20007f7e0ff */
[----:B------:R-:W-:Y:S01]  /*27e0*/  BSSY B1, `(.L_x_38) ;  /* 0x000000b000017945 */ /* 0x000fe20003800000 */
[----:B------:R-:W-:Y:S02]  /*27f0*/  ISETP.GT.AND P0, PT, R2, 0x1, P1 ;  /* 0x000000010200780c */ /* 0x000fe40000f04270 */
[----:B------:R-:W-:Y:S01]  /*2800*/  FMUL R9, R9, R38 ;  /* 0x0000002609097220 */ /* 0x000fe20000400000 */
[----:B--2---:R-:W-:-:S03]  /*2810*/  IADD3 R10, P1, R43, R10, RZ ;  /* 0x0000000a2b0a7210 */ /* 0x004fc60007f3e0ff */
[----:B------:R-:W-:Y:S02]  /*2820*/  FFMA R9, R34, R23, R9 ;  /* 0x0000001722097223 */ /* 0x000fe40000000009 */
[----:B------:R-:W-:-:S03]  /*2830*/  IMAD.X R11, R51, 0x1, R11, P1 ;  /* 0x00000001330b7824 */ /* 0x000fc600008e060b */
[----:B------:R-:W-:Y:S01]  /*2840*/  F2FP.F16.F32.PACK_AB R12, RZ, R9 ;  /* 0x00000009ff0c723e */ /* 0x000fe200000000ff */
[----:B------:R-:W-:-:S05]  /*2850*/  IMAD.X R9, R47, 0x1, R7, P3 ;  /* 0x000000012f097824 */ /* 0x000fca00018e0607 */
[----:B------:R2:W-:Y:S01]  /*2860*/  @P2 STG.E.U16 desc[UR36][R8.64], R12 ;  /* 0x0000000c08002986 */ /* 0x0005e2000c101524 */
[----:B------:R-:W-:Y:S05]  /*2870*/  @!P0 BRA `(.L_x_39) ;  /* 0x0000000000048947 */ /* 0x000fea0003800000 */
[----:B------:R3:W5:Y:S02]  /*2880*/  LDG.E.LTC128B.U16 R44, desc[UR36][R10.64] ;  /* 0x000000240a2c7981 */ /* 0x000764000c1e1520 */
.L_x_39:
[----:B------:R-:W-:Y:S05]  /*2890*/  BSYNC B1 ;  /* 0x0000000000017941 */ /* 0x000fea0003800000 */
.L_x_38:
[----:B---3-5:R-:W-:Y:S01]  /*28a0*/  HADD2.F32 R11, -RZ, R44.H0_H0 ;  /* 0x2000002cff0b7230 */ /* 0x028fe20000004100 */
[----:B0-----:R-:W-:Y:S01]  /*28b0*/  IADD3 R6, P3, R41, R6, RZ ;  /* 0x0000000629067210 */ /* 0x001fe20007f7e0ff */
[----:B------:R-:W-:Y:S01]  /*28c0*/  BSSY B1, `(.L_x_40) ;  /* 0x000000d000017945 */ /* 0x000fe20003800000 */
[----:B------:R-:W-:Y:S02]  /*28d0*/  ISETP.GT.AND P1, PT, R3, 0x100, PT ;  /* 0x000001000300780c */ /* 0x000fe40003f24270 */
[----:B------:R-:W-:Y:S01]  /*28e0*/  FMUL R10, R11, R38 ;  /* 0x000000260b0a7220 */ /* 0x000fe20000400000 */
[----:B------:R-:W-:Y:S01]  /*28f0*/  IMAD.X R7, R47, 0x1, R7, P3 ;  /* 0x000000012f077824 */ /* 0x000fe200018e0607 */
[----:B------:R-:W-:Y:S02]  /*2900*/  ISETP.GT.AND P2, PT, R2, RZ, P1 ;  /* 0x000000ff0200720c */ /* 0x000fe40000f44270 */
[----:B------:R-:W-:-:S05]  /*2910*/  FFMA R10, R35, R23, R10 ;  /* 0x00000017230a7223 */ /* 0x000fca000000000a */
[----:B------:R-:W-:Y:S02]  /*2920*/  F2FP.F16.F32.PACK_AB R11, RZ, R10 ;  /* 0x0000000aff0b723e */ /* 0x000fe400000000ff */
[----:B------:R-:W-:Y:S02]  /*2930*/  IADD3 R10, P3, R14, R49, RZ ;  /* 0x000000310e0a7210 */ /* 0x000fe40007f7e0ff */
[----:B--2---:R-:W-:-:S03]  /*2940*/  PRMT R12, R11, 0x7610, R12 ;  /* 0x000076100b0c7816 */ /* 0x004fc6000000000c */
[----:B------:R-:W-:Y:S02]  /*2950*/  IMAD.X R11, R15, 0x1, R51, P3 ;  /* 0x000000010f0b7824 */ /* 0x000fe400018e0633 */
[----:B------:R0:W-:Y:S01]  /*2960*/  @P0 STG.E.U16 desc[UR36][R6.64], R12 ;  /* 0x0000000c06000986 */ /* 0x0001e2000c101524 */
[----:B------:R-:W-:Y:S05]  /*2970*/  @!P2 BRA `(.L_x_41) ;  /* 0x000000000004a947 */ /* 0x000fea0003800000 */
[----:B------:R2:W5:Y:S02]  /*2980*/  LDG.E.LTC128B.U16 R44, desc[UR36][R10.64] ;  /* 0x000000240a2c7981 */ /* 0x000564000c1e1520 */
.L_x_41:
[----:B------:R-:W-:Y:S05]  /*2990*/  BSYNC B1 ;  /* 0x0000000000017941 */ /* 0x000fea0003800000 */
.L_x_40:
[----:B0----5:R-:W-:Y:S01]  /*29a0*/  HADD2.F32 R7, -RZ, R44.H0_H0 ;  /* 0x2000002cff077230 */ /* 0x021fe20000004100 */
[----:B------:R-:W-:Y:S01]  /*29b0*/  IADD3 R6, P3, R4, R45, RZ ;  /* 0x0000002d04067210 */ /* 0x000fe20007f7e0ff */
[----:B------:R-:W-:Y:S01]  /*29c0*/  BSSY B1, `(.L_x_42) ;  /* 0x000000c000017945 */ /* 0x000fe20003800000 */
[----:B------:R-:W-:Y:S02]  /*29d0*/  ISETP.GT.AND P0, PT, R2, 0x1, P1 ;  /* 0x000000010200780c */ /* 0x000fe40000f04270 */
[----:B------:R-:W-:Y:S01]  /*29e0*/  FMUL R7, R7, R38 ;  /* 0x0000002607077220 */ /* 0x000fe20000400000 */
[----:B------:R-:W-:-:S03]  /*29f0*/  IADD3 R12, P1, R43, R14, RZ ;  /* 0x0000000e2b0c7210 */ /* 0x000fc60007f3e0ff */
[----:B------:R-:W-:-:S05]  /*2a00*/  FFMA R7, R28, R23, R7 ;  /* 0x000000171c077223 */ /* 0x000fca0000000007 */
[----:B------:R-:W-:Y:S01]  /*2a10*/  F2FP.F16.F32.PACK_AB R13, RZ, R7 ;  /* 0x00000007ff0d723e */ /* 0x000fe200000000ff */
[----:B------:R-:W-:-:S03]  /*2a20*/  IMAD.X R7, R5, 0x1, R47, P3 ;  /* 0x0000000105077824 */ /* 0x000fc600018e062f */
[----:B------:R-:W-:Y:S01]  /*2a30*/  PRMT R14, R13, 0x7610, R14 ;  /* 0x000076100d0e7816 */ /* 0x000fe2000000000e */
[----:B------:R-:W-:-:S04]  /*2a40*/  IMAD.X R13, R15, 0x1, R51, P1 ;  /* 0x000000010f0d7824 */ /* 0x000fc800008e0633 */
[----:B------:R0:W-:Y:S01]  /*2a50*/  @P2 STG.E.U16 desc[UR36][R6.64], R14 ;  /* 0x0000000e06002986 */ /* 0x0001e2000c101524 */
[----:B------:R-:W-:Y:S05]  /*2a60*/  @!P0 BRA `(.L_x_43) ;  /* 0x0000000000048947 */ /* 0x000fea0003800000 */
[----:B------:R3:W5:Y:S02]  /*2a70*/  LDG.E.LTC128B.U16 R44, desc[UR36][R12.64] ;  /* 0x000000240c2c7981 */ /* 0x000764000c1e1520 */
.L_x_43:
[----:B------:R-:W-:Y:S05]  /*2a80*/  BSYNC B1 ;  /* 0x0000000000017941 */ /* 0x000fea0003800000 */
.L_x_42:
[----:B---3-5:R-:W-:Y:S01]  /*2a90*/  HADD2.F32 R13, -RZ, R44.H0_H0 ;  /* 0x2000002cff0d7230 */ /* 0x028fe20000004100 */
[----:B------:R-:W-:Y:S01]  /*2aa0*/  IADD3 R4, P3, R41, R4, RZ ;  /* 0x0000000429047210 */ /* 0x000fe20007f7e0ff */
        /* <DEDUP_REMOVED lines=8> */
[----:B0-----:R-:W-:-:S03]  /*2b30*/  PRMT R14, R13, 0x7610, R14 ;  /* 0x000076100d0e7816 */ /* 0x001fc6000000000e */
[----:B------:R-:W-:Y:S02]  /*2b40*/  IMAD.X R13, R21, 0x1, R51, P3 ;  /* 0x00000001150d7824 */ /* 0x000fe400018e0633 */
[----:B------:R0:W-:Y:S01]  /*2b50*/  @P0 STG.E.U16 desc[UR36][R4.64], R14 ;  /* 0x0000000e04000986 */ /* 0x0001e2000c101524 */
[----:B------:R-:W-:Y:S05]  /*2b60*/  @!P2 BRA `(.L_x_45) ;  /* 0x000000000004a947 */ /* 0x000fea0003800000 */
[----:B------:R3:W5:Y:S02]  /*2b70*/  LDG.E.LTC128B.U16 R44, desc[UR36][R12.64] ;  /* 0x000000240c2c7981 */ /* 0x000764000c1e1520 */
.L_x_45:
[----:B------:R-:W-:Y:S05]  /*2b80*/  BSYNC B1 ;  /* 0x0000000000017941 */ /* 0x000fea0003800000 */
.L_x_44:
        /* <DEDUP_REMOVED lines=9> */
[----:B-1----:R-:W-:Y:S01]  /*2c20*/  PRMT R20, R15, 0x7610, R20 ;  /* 0x000076100f147816 */ /* 0x002fe20000000014 */
[----:B------:R-:W-:-:S04]  /*2c30*/  IMAD.X R15, R21, 0x1, R51, P1 ;  /* 0x00000001150f7824 */ /* 0x000fc800008e0633 */
[----:B------:R0:W-:Y:S01]  /*2c40*/  @P2 STG.E.U16 desc[UR36][R4.64], R20 ;  /* 0x0000001404002986 */ /* 0x0001e2000c101524 */
[----:B------:R-:W-:Y:S05]  /*2c50*/  @!P0 BRA `(.L_x_47) ;  /* 0x0000000000048947 */ /* 0x000fea0003800000 */
[----:B------:R1:W5:Y:S02]  /*2c60*/  LDG.E.LTC128B.U16 R44, desc[UR36][R14.64] ;  /* 0x000000240e2c7981 */ /* 0x000364000c1e1520 */
.L_x_47:
[----:B------:R-:W-:Y:S05]  /*2c70*/  BSYNC B1 ;  /* 0x0000000000017941 */ /* 0x000fea0003800000 */
.L_x_46:
[----:B-1---5:R-:W-:Y:S01]  /*2c80*/  HADD2.F32 R15, -RZ, R44.H0_H0 ;  /* 0x2000002cff0f7230 */ /* 0x022fe20000004100 */
[----:B------:R-:W-:Y:S01]  /*2c90*/  IADD3 R8, P3, R8, R41, RZ ;  /* 0x0000002908087210 */ /* 0x000fe20007f7e0ff */
[----:B------:R-:W-:Y:S01]  /*2ca0*/  BSSY B1, `(.L_x_48) ;  /* 0x000000c000017945 */ /* 0x000fe20003800000 */
[----:B------:R-:W-:Y:S02]  /*2cb0*/  ISETP.GT.AND P1, PT, R3, 0x180, PT ;  /* 0x000001800300780c */ /* 0x000fe40003f24270 */
[----:B------:R-:W-:Y:S01]  /*2cc0*/  FMUL R14, R15, R38 ;  /* 0x000000260f0e7220 */ /* 0x000fe20000400000 */
[----:B------:R-:W-:Y:S01]  /*2cd0*/  IMAD.X R9, R9, 0x1, R47, P3 ;  /* 0x0000000109097824 */ /* 0x000fe200018e062f */
[----:B------:R-:W-:Y:S02]  /*2ce0*/  ISETP.GT.AND P2, PT, R2, RZ, P1 ;  /* 0x000000ff0200720c */ /* 0x000fe40000f44270 */
[----:B------:R-:W-:-:S05]  /*2cf0*/  FFMA R14, R31, R23, R14 ;  /* 0x000000171f0e7223 */ /* 0x000fca000000000e */
[----:B------:R-:W-:-:S05]  /*2d00*/  F2FP.F16.F32.PACK_AB R14, RZ, R14 ;  /* 0x0000000eff0e723e */ /* 0x000fca00000000ff */
[----:B------:R1:W-:Y:S01]  /*2d10*/  @P0 STG.E.U16 desc[UR36][R8.64], R14 ;  /* 0x0000000e08000986 */ /* 0x0003e2000c101524 */
[----:B------:R-:W-:Y:S05]  /*2d20*/  @!P2 BRA `(.L_x_49) ;  /* 0x00000000000ca947 */ /* 0x000fea0003800000 */
[----:B-1----:R-:W-:-:S05]  /*2d30*/  IADD3 R8, P0, R10, R49, RZ ;  /* 0x000000310a087210 */ /* 0x002fca0007f1e0ff */
[----:B------:R-:W-:-:S05]  /*2d40*/  IMAD.X R9, R11, 0x1, R51, P0 ;  /* 0x000000010b097824 */ /* 0x000fca00000e0633 */
[----:B------:R4:W5:Y:S03]  /*2d50*/  LDG.E.LTC128B.U16 R44, desc[UR36][R8.64] ;  /* 0x00000024082c7981 */ /* 0x000966000c1e1520 */
.L_x_49:
[----:B------:R-:W-:Y:S05]  /*2d60*/  BSYNC B1 ;  /* 0x0000000000017941 */ /* 0x000fea0003800000 */
.L_x_48:
[----:B-1--45:R-:W-:Y:S01]  /*2d70*/  HADD2.F32 R9, -RZ, R44.H0_H0 ;  /* 0x2000002cff097230 */ /* 0x032fe20000004100 */
        /* <DEDUP_REMOVED lines=12> */
.L_x_51:
[----:B------:R-:W-:Y:S05]  /*2e40*/  BSYNC B1 ;  /* 0x0000000000017941 */ /* 0x000fea0003800000 */
.L_x_50:
        /* <DEDUP_REMOVED lines=14> */
.L_x_53:
[----:B------:R-:W-:Y:S05]  /*2f30*/  BSYNC B1 ;  /* 0x0000000000017941 */ /* 0x000fea0003800000 */
.L_x_52:
[----:B-----5:R-:W-:Y:S01]  /*2f40*/  HADD2.F32 R3, -RZ, R44.H0_H0 ;  /* 0x2000002cff037230 */ /* 0x020fe20000004100 */
[----:B------:R-:W-:Y:S01]  /*2f50*/  ISETP.GT.AND P1, PT, R2, 0x1, P1 ;  /* 0x000000010200780c */ /* 0x000fe20000f24270 */
[----:B------:R-:W-:Y:S01]  /*2f60*/  BSSY B1, `(.L_x_54) ;  /* 0x000000b000017945 */ /* 0x000fe20003800000 */
[----:B-1--4-:R-:W-:Y:S02]  /*2f70*/  IADD3 R6, P0, R4, R45, RZ ;  /* 0x0000002d04067210 */ /* 0x012fe40007f1e0ff */
[----:B------:R-:W-:-:S03]  /*2f80*/  FMUL R3, R3, R38 ;  /* 0x0000002603037220 */ /* 0x000fc60000400000 */
[----:B------:R-:W-:Y:S02]  /*2f90*/  IMAD.X R7, R5, 0x1, R47, P0 ;  /* 0x0000000105077824 */ /* 0x000fe400000e062f */
[----:B------:R-:W-:Y:S01]  /*2fa0*/  FFMA R3, R26, R23, R3 ;  /* 0x000000171a037223 */ /* 0x000fe20000000003 */
[----:B------:R-:W-:-:S04]  /*2fb0*/  IADD3 R2, P0, R12, R43, RZ ;  /* 0x0000002b0c027210 */ /* 0x000fc80007f1e0ff */
[----:B------:R-:W-:-:S05]  /*2fc0*/  F2FP.F16.F32.PACK_AB R3, RZ, R3 ;  /* 0x00000003ff03723e */ /* 0x000fca00000000ff */
[----:B------:R1:W-:Y:S02]  /*2fd0*/  @P3 STG.E.U16 desc[UR36][R6.64], R3 ;  /* 0x0000000306003986 */ /* 0x0003e4000c101524 */
[----:B-1----:R-:W-:Y:S01]  /*2fe0*/  IMAD.X R3, R13, 0x1, R51, P0 ;  /* 0x000000010d037824 */ /* 0x002fe200000e0633 */
[----:B------:R-:W-:Y:S06]  /*2ff0*/  @!P1 BRA `(.L_x_55) ;  /* 0x0000000000049947 */ /* 0x000fec0003800000 */
[----:B------:R1:W5:Y:S02]  /*3000*/  LDG.E.LTC128B.U16 R44, desc[UR36][R2.64] ;  /* 0x00000024022c7981 */ /* 0x000364000c1e1520 */
.L_x_55:
[----:B------:R-:W-:Y:S05]  /*3010*/  BSYNC B1 ;  /* 0x0000000000017941 */ /* 0x000fea0003800000 */
.L_x_54:
[----:B------:R-:W-:Y:S05]  /*3020*/  @!P1 BRA `(.L_x_56) ;  /* 0x0000000400b89947 */ /* 0x000fea0003800000 */
[----:B-1---5:R-:W-:-:S05]  /*3030*/  HADD2.F32 R3, -RZ, R44.H0_H0 ;  /* 0x2000002cff037230 */ /* 0x022fca0000004100 */
[----:B------:R-:W-:-:S04]  /*3040*/  FMUL R2, R3, R38 ;  /* 0x0000002603027220 */ /* 0x000fc80000400000 */
[----:B------:R-:W-:Y:S01]  /*3050*/  FFMA R27, R27, R23, R2 ;  /* 0x000000171b1b7223 */ /* 0x000fe20000000002 */
[----:B------:R-:W-:-:S04]  /*3060*/  IADD3 R2, P0, R4, R41, RZ ;  /* 0x0000002904027210 */ /* 0x000fc80007f1e0ff */
[----:B------:R-:W-:Y:S01]  /*3070*/  F2FP.F16.F32.PACK_AB R27, RZ, R27 ;  /* 0x0000001bff1b723e */ /* 0x000fe200000000ff */
[----:B------:R-:W-:-:S05]  /*3080*/  IMAD.X R3, R5, 0x1, R47, P0 ;  /* 0x0000000105037824 */ /* 0x000fca00000e062f */
[----:B------:R4:W-:Y:S01]  /*3090*/  STG.E.U16 desc[UR36][R2.64], R27 ;  /* 0x0000001b02007986 */ /* 0x0009e2000c101524 */
[----:B------:R-:W-:Y:S05]  /*30a0*/  BRA `(.L_x_56) ;  /* 0x0000000400987947 */ /* 0x000fea0003800000 */
.L_x_29:
[----:B------:R-:W-:Y:S01]  /*30b0*/  ULDC.64 UR4, c[0x0][0x5c0] ;  /* 0x0001700000047ab9 */ /* 0x000fe20000000a00 */
[-C--:B------:R-:W-:Y:S01]  /*30c0*/  FMUL R40, R40, R23.reuse ;  /* 0x0000001728287220 */ /* 0x080fe20000400000 */
[----:B------:R-:W-:Y:S01]  /*30d0*/  LEA R6, P1, R20, UR4, 0x1 ;  /* 0x0000000414067c11 */ /* 0x000fe2000f8208ff */
[-C--:B------:R-:W-:Y:S01]  /*30e0*/  FMUL R41, R41, R23.reuse ;  /* 0x0000001729297220 */ /* 0x080fe20000400000 */
[----:B------:R-:W-:Y:S01]  /*30f0*/  ISETP.GT.AND P2, PT, R3, 0x8, PT ;  /* 0x000000080300780c */ /* 0x000fe20003f44270 */
[-C--:B------:R-:W-:Y:S01]  /*3100*/  FMUL R42, R42, R23.reuse ;  /* 0x000000172a2a7220 */ /* 0x080fe20000400000 */
[----:B------:R-:W-:Y:S01]  /*3110*/  LEA.HI.X R7, R20, UR5, R59, 0x1, P1 ;  /* 0x0000000514077c11 */ /* 0x000fe200088f0c3b */
[-C--:B------:R-:W-:Y:S01]  /*3120*/  FMUL R43, R43, R23.reuse ;  /* 0x000000172b2b7220 */ /* 0x080fe20000400000 */
[----:B------:R-:W-:Y:S01]  /*3130*/  ISETP.GT.AND P1, PT, R2, 0x1, P0 ;  /* 0x000000010200780c */ /* 0x000fe20000724270 */
[----:B------:R-:W-:Y:S01]  /*3140*/  IMAD.SHL.U32 R15, R4, 0x100, RZ ;  /* 0x00000100040f7824 */ /* 0x000fe200078e00ff */
[----:B------:R-:W-:Y:S01]  /*3150*/  F2FP.F16.F32.PACK_AB R40, RZ, R40 ;  /* 0x00000028ff28723e */ /* 0x000fe200000000ff */
[-C--:B------:R-:W-:Y:S01]  /*3160*/  FMUL R32, R32, R23.reuse ;  /* 0x0000001720207220 */ /* 0x080fe20000400000 */
[C---:B------:R-:W-:Y:S01]  /*3170*/  ISETP.GT.AND P4, PT, R2.reuse, RZ, P2 ;  /* 0x000000ff0200720c */ /* 0x040fe20001784270 */
[----:B------:R-:W-:Y:S01]  /*3180*/  FMUL R33, R33, R23 ;  /* 0x0000001721217220 */ /* 0x000fe20000400000 */
[----:B------:R-:W-:Y:S01]  /*3190*/  ISETP.GT.AND P0, PT, R2, 0x1, P2 ;  /* 0x000000010200780c */ /* 0x000fe20001704270 */
[----:B------:R-:W-:Y:S01]  /*31a0*/  @P3 STG.E.U16 desc[UR36][R6.64], R40 ;  /* 0x0000002806003986 */ /* 0x000fe2000c101524 */
[----:B------:R-:W-:Y:S01]  /*31b0*/  F2FP.F16.F32.PACK_AB R41, RZ, R41 ;  /* 0x00000029ff29723e */ /* 0x000fe200000000ff */
[-C--:B------:R-:W-:Y:S01]  /*31c0*/  FMUL R34, R34, R23.reuse ;  /* 0x0000001722227220 */ /* 0x080fe20000400000 */
[C---:B------:R-:W-:Y:S01]  /*31d0*/  LEA R8, P3, R4.reuse, R6, 0x4 ;  /* 0x0000000604087211 */ /* 0x040fe200078620ff */
[----:B------:R-:W-:Y:S01]  /*31e0*/  FMUL R35, R35, R23 ;  /* 0x0000001723237220 */ /* 0x000fe20000400000 */
[----:B------:R-:W-:Y:S01]  /*31f0*/  F2FP.F16.F32.PACK_AB R42, RZ, R42 ;  /* 0x0000002aff2a723e */ /* 0x000fe200000000ff */
[----:B------:R0:W-:Y:S01]  /*3200*/  @P1 STG.E.U16 desc[UR36][R6.64+0x2], R41 ;  /* 0x0000022906001986 */ /* 0x0001e2000c101524 */
[--C-:B------:R-:W-:Y:S01]  /*3210*/  LEA.HI.X R9, R4, R7, R5.reuse, 0x4, P3 ;  /* 0x0000000704097211 */ /* 0x100fe200018f2405 */
[----:B------:R-:W-:Y:S01]  /*3220*/  FMUL R28, R28, R23 ;  /* 0x000000171c1c7220 */ /* 0x000fe20000400000 */
[----:B------:R-:W-:Y:S01]  /*3230*/  F2FP.F16.F32.PACK_AB R43, RZ, R43 ;  /* 0x0000002bff2b723e */ /* 0x000fe200000000ff */
[-C--:B------:R-:W-:Y:S01]  /*3240*/  FMUL R29, R29, R23.reuse ;  /* 0x000000171d1d7220 */ /* 0x080fe20000400000 */
[----:B------:R-:W-:Y:S01]  /*3250*/  ISETP.GT.AND P1, PT, R3, 0x80, PT ;  /* 0x000000800300780c */ /* 0x000fe20003f24270 */
[----:B------:R-:W-:Y:S01]  /*3260*/  @P4 STG.E.U16 desc[UR36][R8.64], R42 ;  /* 0x0000002a08004986 */ /* 0x000fe2000c101524 */
[----:B------:R-:W-:Y:S01]  /*3270*/  SHF.L.U64.HI R21, R4, 0x8, R5 ;  /* 0x0000000804157819 */ /* 0x000fe20000010205 */
[-C--:B------:R-:W-:Y:S01]  /*3280*/  FMUL R30, R30, R23.reuse ;  /* 0x000000171e1e7220 */ /* 0x080fe20000400000 */
[C---:B------:R-:W-:Y:S01]  /*3290*/  ISETP.GT.AND P2, PT, R2.reuse, RZ, P1 ;  /* 0x000000ff0200720c */ /* 0x040fe20000f44270 */
[----:B------:R1:W-:Y:S01]  /*32a0*/  @P0 STG.E.U16 desc[UR36][R8.64+0x2], R43 ;  /* 0x0000022b08000986 */ /* 0x0003e2000c101524 */
[----:B------:R-:W-:Y:S01]  /*32b0*/  ISETP.GT.AND P0, PT, R2, 0x1, P1 ;  /* 0x000000010200780c */ /* 0x000fe20000f04270 */
[-C--:B------:R-:W-:Y:S01]  /*32c0*/  FMUL R31, R31, R23.reuse ;  /* 0x000000171f1f7220 */ /* 0x080fe20000400000 */
[C---:B0-----:R-:W-:Y:S01]  /*32d0*/  LOP3.LUT R41, R15.reuse, 0x2, RZ, 0xfc, !PT ;  /* 0x000000020f297812 */ /* 0x041fe200078efcff */
[-C--:B------:R-:W-:Y:S01]  /*32e0*/  FMUL R24, R24, R23.reuse ;  /* 0x0000001718187220 */ /* 0x080fe20000400000 */
[-C--:B------:R-:W-:Y:S01]  /*32f0*/  IADD3 R4, P1, R15, R6.reuse, RZ ;  /* 0x000000060f047210 */ /* 0x080fe20007f3e0ff */
[-C--:B------:R-:W-:Y:S01]  /*3300*/  FMUL R25, R25, R23.reuse ;  /* 0x0000001719197220 */ /* 0x080fe20000400000 */
[----:B------:R-:W-:Y:S01]  /*3310*/  IADD3 R6, P3, R41, R6, RZ ;  /* 0x0000000629067210 */ /* 0x000fe20007f7e0ff */
[----:B------:R-:W-:Y:S01]  /*3320*/  FMUL R26, R26, R23 ;  /* 0x000000171a1a7220 */ /* 0x000fe20000400000 */
[----:B------:R-:W-:Y:S01]  /*3330*/  F2FP.F16.F32.PACK_AB R32, RZ, R32 ;  /* 0x00000020ff20723e */ /* 0x000fe200000000ff */
[C-C-:B------:R-:W-:Y:S01]  /*3340*/  IMAD.X R5, R21.reuse, 0x1, R7.reuse, P1 ;  /* 0x0000000115057824 */ /* 0x140fe200008e0607 */
[----:B------:R-:W-:Y:S01]  /*3350*/  F2FP.F16.F32.PACK_AB R33, RZ, R33 ;  /* 0x00000021ff21723e */ /* 0x000fe200000000ff */
[----:B------:R-:W-:Y:S01]  /*3360*/  IMAD.X R7, R21, 0x1, R7, P3 ;  /* 0x0000000115077824 */ /* 0x000fe200018e0607 */
[----:B------:R-:W-:Y:S01]  /*3370*/  ISETP.GT.AND P1, PT, R3, 0x88, PT ;  /* 0x000000880300780c */ /* 0x000fe20003f24270 */
[----:B------:R-:W-:Y:S01]  /*3380*/  FMUL R27, R27, R23 ;  /* 0x000000171b1b7220 */ /* 0x000fe20000400000 */
[----:B------:R-:W-:Y:S01]  /*3390*/  @P2 STG.E.U16 desc[UR36][R4.64], R32 ;  /* 0x0000002004002986 */ /* 0x000fe2000c101524 */
[----:B------:R-:W-:-:S02]  /*33a0*/  ISETP.GT.AND P3, PT, R3, 0x100, PT ;  /* 0x000001000300780c */ /* 0x000fc40003f64270 */
[C---:B------:R-:W-:Y:S01]  /*33b0*/  ISETP.GT.AND P2, PT, R2.reuse, RZ, P1 ;  /* 0x000000ff0200720c */ /* 0x040fe20000f44270 */
[----:B------:R0:W-:Y:S01]  /*33c0*/  @P0 STG.E.U16 desc[UR36][R6.64], R33 ;  /* 0x0000002106000986 */ /* 0x0001e2000c101524 */
[C---:B------:R-:W-:Y:S02]  /*33d0*/  ISETP.GT.AND P0, PT, R2.reuse, 0x1, P1 ;  /* 0x000000010200780c */ /* 0x040fe40000f04270 */
[-C--:B------:R-:W-:Y:S02]  /*33e0*/  IADD3 R10, P1, R15, R8.reuse, RZ ;  /* 0x000000080f0a7210 */ /* 0x080fe40007f3e0ff */
[----:B-1----:R-:W-:Y:S02]  /*33f0*/  IADD3 R8, P4, R41, R8, RZ ;  /* 0x0000000829087210 */ /* 0x002fe40007f9e0ff */
[----:B------:R-:W-:Y:S01]  /*3400*/  ISETP.GT.AND P5, PT, R2, RZ, P3 ;  /* 0x000000ff0200720c */ /* 0x000fe20001fa4270 */
[C-C-:B------:R-:W-:Y:S01]  /*3410*/  IMAD.X R11, R21.reuse, 0x1, R9.reuse, P1 ;  /* 0x00000001150b7824 */ /* 0x140fe200008e0609 */
[----:B------:R-:W-:Y:S01]  /*3420*/  F2FP.F16.F32.PACK_AB R34, RZ, R34 ;  /* 0x00000022ff22723e */ /* 0x000fe200000000ff */
[----:B------:R-:W-:Y:S01]  /*3430*/  IMAD.X R9, R21, 0x1, R9, P4 ;  /* 0x0000000115097824 */ /* 0x000fe200020e0609 */
[----:B------:R-:W-:-:S02]  /*3440*/  F2FP.F16.F32.PACK_AB R35, RZ, R35 ;  /* 0x00000023ff23723e */ /* 0x000fc400000000ff */
[----:B0-----:R-:W-:Y:S01]  /*3450*/  IADD3 R6, P4, R15, R4, RZ ;  /* 0x000000040f067210 */ /* 0x001fe20007f9e0ff */
[----:B------:R-:W-:Y:S01]  /*3460*/  @P2 STG.E.U16 desc[UR36][R10.64], R34 ;  /* 0x000000220a002986 */ /* 0x000fe2000c101524 */
[----:B------:R-:W-:Y:S02]  /*3470*/  F2FP.F16.F32.PACK_AB R28, RZ, R28 ;  /* 0x0000001cff1c723e */ /* 0x000fe400000000ff */
[----:B------:R-:W-:Y:S01]  /*3480*/  ISETP.GT.AND P2, PT, R3, 0x108, PT ;  /* 0x000001080300780c */ /* 0x000fe20003f44270 */
[--C-:B------:R-:W-:Y:S01]  /*3490*/  IMAD.X R7, R21, 0x1, R5.reuse, P4 ;  /* 0x0000000115077824 */ /* 0x100fe200020e0605 */
[----:B------:R-:W-:Y:S01]  /*34a0*/  IADD3 R4, P4, R41, R4, RZ ;  /* 0x0000000429047210 */ /* 0x000fe20007f9e0ff */
[----:B------:R0:W-:Y:S01]  /*34b0*/  @P0 STG.E.U16 desc[UR36][R8.64], R35 ;  /* 0x0000002308000986 */ /* 0x0001e2000c101524 */
[C---:B------:R-:W-:Y:S02]  /*34c0*/  ISETP.GT.AND P3, PT, R2.reuse, 0x1, P3 ;  /* 0x000000010200780c */ /* 0x040fe40001f64270 */
[----:B------:R-:W-:Y:S01]  /*34d0*/  F2FP.F16.F32.PACK_AB R29, RZ, R29 ;  /* 0x0000001dff1d723e */ /* 0x000fe200000000ff */
[----:B------:R1:W-:Y:S01]  /*34e0*/  @P5 STG.E.U16 desc[UR36][R6.64], R28 ;  /* 0x0000001c06005986 */ /* 0x0003e2000c101524 */
[----:B------:R-:W-:Y:S01]  /*34f0*/  IMAD.X R5, R21, 0x1, R5, P4 ;  /* 0x0000000115057824 */ /* 0x000fe200020e0605 */
[----:B------:R-:W-:-:S02]  /*3500*/  ISETP.GT.AND P5, PT, R2, RZ, P2 ;  /* 0x000000ff0200720c */ /* 0x000fc400017a4270 */
[----:B------:R-:W-:Y:S02]  /*3510*/  F2FP.F16.F32.PACK_AB R30, RZ, R30 ;  /* 0x0000001eff1e723e */ /* 0x000fe400000000ff */
[----:B------:R-:W-:Y:S02]  /*3520*/  ISETP.GT.AND P1, PT, R3, 0x180, PT ;  /* 0x000001800300780c */ /* 0x000fe40003f24270 */
[C---:B0-----:R-:W-:Y:S02]  /*3530*/  IADD3 R8, P4, R15.reuse, R10, RZ ;  /* 0x0000000a0f087210 */ /* 0x041fe40007f9e0ff */
[----:B------:R0:W-:Y:S01]  /*3540*/  @P3 STG.E.U16 desc[UR36][R4.64], R29 ;  /* 0x0000001d04003986 */ /* 0x0001e2000c101524 */
[----:B------:R-:W-:Y:S02]  /*3550*/  IADD3 R12, P3, R15, R6, RZ ;  /* 0x000000060f0c7210 */ /* 0x000fe40007f7e0ff */
[----:B------:R-:W-:Y:S01]  /*3560*/  IMAD.X R9, R21, 0x1, R11, P4 ;  /* 0x0000000115097824 */ /* 0x000fe200020e060b */
[----:B------:R-:W-:-:S02]  /*3570*/  IADD3 R10, P4, R41, R10, RZ ;  /* 0x0000000a290a7210 */ /* 0x000fc40007f9e0ff */
[----:B------:R-:W-:Y:S01]  /*3580*/  ISETP.GT.AND P0, PT, R3, 0x188, PT ;  /* 0x000001880300780c */ /* 0x000fe20003f04270 */
[C---:B------:R-:W-:Y:S01]  /*3590*/  IMAD.X R13, R21.reuse, 0x1, R7, P3 ;  /* 0x00000001150d7824 */ /* 0x040fe200018e0607 */
[----:B------:R0:W-:Y:S01]  /*35a0*/  @P5 STG.E.U16 desc[UR36][R8.64], R30 ;  /* 0x0000001e08005986 */ /* 0x0001e2000c101524 */
[----:B------:R-:W-:Y:S01]  /*35b0*/  IMAD.X R11, R21, 0x1, R11, P4 ;  /* 0x00000001150b7824 */ /* 0x000fe200020e060b */
[----:B-1----:R-:W-:Y:S02]  /*35c0*/  IADD3 R6, P4, R41, R6, RZ ;  /* 0x0000000629067210 */ /* 0x002fe40007f9e0ff */
[----:B------:R-:W-:Y:S02]  /*35d0*/  IADD3 R14, P5, R15, R8, RZ ;  /* 0x000000080f0e7210 */ /* 0x000fe40007fbe0ff */
[C---:B------:R-:W-:Y:S01]  /*35e0*/  ISETP.GT.AND P2, PT, R2.reuse, 0x1, P2 ;  /* 0x000000010200780c */ /* 0x040fe20001744270 */
[C---:B------:R-:W-:Y:S01]  /*35f0*/  IMAD.X R7, R21.reuse, 0x1, R7, P4 ;  /* 0x0000000115077824 */ /* 0x040fe200020e0607 */
[C---:B------:R-:W-:Y:S01]  /*3600*/  ISETP.GT.AND P4, PT, R2.reuse, RZ, P1 ;  /* 0x000000ff0200720c */ /* 0x040fe20000f84270 */
[----:B------:R-:W-:Y:S01]  /*3610*/  IMAD.X R15, R21, 0x1, R9, P5 ;  /* 0x00000001150f7824 */ /* 0x000fe200028e0609 */
[----:B------:R-:W-:-:S02]  /*3620*/  ISETP.GT.AND P1, PT, R2, 0x1, P1 ;  /* 0x000000010200780c */ /* 0x000fc40000f24270 */
[C---:B------:R-:W-:Y:S02]  /*3630*/  ISETP.GT.AND P5, PT, R2.reuse, RZ, P0 ;  /* 0x000000ff0200720c */ /* 0x040fe400007a4270 */
[----:B------:R-:W-:Y:S02]  /*3640*/  ISETP.GT.AND P0, PT, R2, 0x1, P0 ;  /* 0x000000010200780c */ /* 0x000fe40000704270 */
[----:B------:R-:W-:Y:S02]  /*3650*/  IADD3 R20, P3, R41, R8, RZ ;  /* 0x0000000829147210 */ /* 0x000fe40007f7e0ff */
[----:B------:R-:W-:Y:S02]  /*3660*/  F2FP.F16.F32.PACK_AB R31, RZ, R31 ;  /* 0x0000001fff1f723e */ /* 0x000fe400000000ff */
[----:B------:R-:W-:Y:S01]  /*3670*/  F2FP.F16.F32.PACK_AB R24, RZ, R24 ;  /* 0x00000018ff18723e */ /* 0x000fe200000000ff */
[----:B------:R-:W-:Y:S01]  /*3680*/  IMAD.X R21, R21, 0x1, R9, P3 ;  /* 0x0000000115157824 */ /* 0x000fe200018e0609 */
[----:B------:R-:W-:Y:S01]  /*3690*/  F2FP.F16.F32.PACK_AB R25, RZ, R25 ;  /* 0x00000019ff19723e */ /* 0x000fe200000000ff */
[----:B------:R0:W-:Y:S01]  /*36a0*/  @P2 STG.E.U16 desc[UR36][R10.64], R31 ;  /* 0x0000001f0a002986 */ /* 0x0001e2000c101524 */
[----:B------:R-:W-:-:S02]  /*36b0*/  F2FP.F16.F32.PACK_AB R26, RZ, R26 ;  /* 0x0000001aff1a723e */ /* 0x000fc400000000ff */
[----:B------:R-:W-:Y:S01]  /*36c0*/  F2FP.F16.F32.PACK_AB R27, RZ, R27 ;  /* 0x0000001bff1b723e */ /* 0x000fe200000000ff */
[----:B------:R0:W-:Y:S04]  /*36d0*/  @P4 STG.E.U16 desc[UR36][R12.64], R24 ;  /* 0x000000180c004986 */ /* 0x0001e8000c101524 */
[----:B------:R0:W-:Y:S04]  /*36e0*/  @P1 STG.E.U16 desc[UR36][R6.64], R25 ;  /* 0x0000001906001986 */ /* 0x0001e8000c101524 */
[----:B------:R0:W-:Y:S04]  /*36f0*/  @P5 STG.E.U16 desc[UR36][R14.64], R26 ;  /* 0x0000001a0e005986 */ /* 0x0001e8000c101524 */
[----:B------:R0:W-:Y:S02]  /*3700*/  @P0 STG.E.U16 desc[UR36][R20.64], R27 ;  /* 0x0000001b14000986 */ /* 0x0001e4000c101524 */
.L_x_56:
[----:B------:R-:W-:Y:S05]  /*3710*/  BSYNC B0 ;  /* 0x0000000000007941 */ /* 0x000fea0003800000 */
.L_x_28:
[----:B------:R-:W-:Y:S01]  /*3720*/  ULDC UR4, c[0x0][0xc] ;  /* 0x0000030000047ab9 */ /* 0x000fe20000000800 */
[----:B------:R-:W-:Y:S01]  /*3730*/  ULDC UR5, c[0x0][0x10] ;  /* 0x0000040000057ab9 */ /* 0x000fe20000000800 */
[----:B-1--4-:R-:W1:Y:S01]  /*3740*/  LDC R3, c[0x0][0x14] ;  /* 0x00000500ff037b82 */ /* 0x012e620000000800 */
[----:B------:R-:W-:Y:S01]  /*3750*/  UIMAD.WIDE.U32 UR4, UR4, UR5, URZ ;  /* 0x00000005040472a5 */ /* 0x000fe2000f8e003f */
[----:B------:R-:W-:Y:S01]  /*3760*/  PRMT R2, RZ, 0x7610, R2 ;  /* 0x00007610ff027816 */ /* 0x000fe20000000002 */
[----:B-----5:R-:W-:Y:S02]  /*3770*/  IMAD.MOV.U32 R44, RZ, RZ, -0x1 ;  /* 0xffffffffff2c7424 */ /* 0x020fe400078e00ff */
[----:B------:R-:W-:Y:S02]  /*3780*/  IMAD.MOV.U32 R45, RZ, RZ, -0x1 ;  /* 0xffffffffff2d7424 */ /* 0x000fe400078e00ff */
[----:B-1----:R-:W-:-:S04]  /*3790*/  IMAD.WIDE.U32 R16, R3, UR4, R16 ;  /* 0x0000000403107c25 */ /* 0x002fc8000f8e0010 */
[----:B------:R-:W-:Y:S01]  /*37a0*/  IMAD R3, R3, UR5, RZ ;  /* 0x0000000503037c24 */ /* 0x000fe2000f8e02ff */
[----:B------:R-:W-:Y:S02]  /*37b0*/  ULDC.64 UR4, c[0x0][0x650] ;  /* 0x0001940000047ab9 */ /* 0x000fe40000000a00 */
[----:B------:R-:W-:Y:S01]  /*37c0*/  ISETP.GE.U32.AND P0, PT, R16, UR4, PT ;  /* 0x0000000410007c0c */ /* 0x000fe2000bf06070 */
[----:B------:R-:W-:-:S05]  /*37d0*/  IMAD.IADD R17, R17, 0x1, R3 ;  /* 0x0000000111117824 */ /* 0x000fca00078e0203 */
[----:B------:R-:W-:-:S13]  /*37e0*/  ISETP.GE.U32.AND.EX P0, PT, R17, UR5, PT, P0 ;  /* 0x0000000511007c0c */ /* 0x000fda000bf06100 */
[----:B------:R-:W-:Y:S05]  /*37f0*/  @P0 BRA `(.L_x_57) ;  /* 0x0000000400640947 */ /* 0x000fea0003800000 */
[----:B0-2---:R-:W0:Y:S01]  /*3800*/  S2R R10, SR_CTAID.X ;  /* 0x00000000000a7919 */ /* 0x005e220000002500 */
[----:B------:R-:W1:Y:S01]  /*3810*/  LDC.64 R8, c[0x0][0x628] ;  /* 0x00018a00ff087b82 */ /* 0x000e620000000a00 */
[----:B------:R-:W-:Y:S01]  /*3820*/  ULDC UR4, c[0x0][0x150] ;  /* 0x0000540000047ab9 */ /* 0x000fe20000000800 */
[----:B------:R-:W-:Y:S01]  /*3830*/  IMAD.MOV.U32 R6, RZ, RZ, R16 ;  /* 0x000000ffff067224 */ /* 0x000fe200078e0010 */
[----:B------:R-:W2:Y:S01]  /*3840*/  S2R R20, SR_CTAID.Y ;  /* 0x0000000000147919 */ /* 0x000ea20000002600 */
[----:B------:R-:W-:-:S04]  /*3850*/  IMAD.MOV.U32 R7, RZ, RZ, R17 ;  /* 0x000000ffff077224 */ /* 0x000fc800078e0011 */
[----:B------:R-:W4:Y:S08]  /*3860*/  LDC R15, c[0x0][0x144] ;  /* 0x00005100ff0f7b82 */ /* 0x000f300000000800 */
[----:B------:R-:W2:Y:S08]  /*3870*/  LDC R0, c[0x0][0x630] ;  /* 0x00018c00ff007b82 */ /* 0x000eb00000000800 */
[----:B---3--:R-:W3:Y:S01]  /*3880*/  LDC.64 R12, c[0x0][0x620] ;  /* 0x00018800ff0c7b82 */ /* 0x008ee20000000a00 */
[----:B-1----:R-:W-:-:S04]  /*3890*/  ISETP.NE.U32.AND P0, PT, R8, RZ, PT ;  /* 0x000000ff0800720c */ /* 0x002fc80003f05070 */
[----:B------:R-:W-:Y:S02]  /*38a0*/  ISETP.NE.AND.EX P0, PT, R9, RZ, PT, P0 ;  /* 0x000000ff0900720c */ /* 0x000fe40003f05300 */
[----:B0-----:R-:W-:-:S05]  /*38b0*/  I2FP.F32.U32 R2, R10 ;  /* 0x0000000a00027245 */ /* 0x001fca0000201000 */
[----:B------:R-:W-:-:S04]  /*38c0*/  FMUL R2, R2, UR4 ;  /* 0x0000000402027c20 */ /* 0x000fc80008400000 */
[----:B------:R0:W1:Y:S02]  /*38d0*/  F2I.U32.TRUNC.NTZ R14, R2 ;  /* 0x00000002000e7305 */ /* 0x000064000020f000 */
[----:B--2-4-:R-:W-:Y:S05]  /*38e0*/  @!P0 BRA `(.L_x_58) ;  /* 0x0000000000288947 */ /* 0x014fea0003800000 */
[----:B------:R-:W2:Y:S02]  /*38f0*/  LDC R3, c[0x0][0x634] ;  /* 0x00018d00ff037b82 */ /* 0x000ea40000000800 */
[----:B--2---:R-:W-:-:S05]  /*3900*/  IADD3 R7, P0, R16, R3, RZ ;  /* 0x0000000310077210 */ /* 0x004fca0007f1e0ff */
[----:B------:R-:W-:-:S04]  /*3910*/  IMAD.X R11, RZ, RZ, R17, P0 ;  /* 0x000000ffff0b7224 */ /* 0x000fc800000e0611 */
[----:B0-----:R-:W-:-:S04]  /*3920*/  IMAD.WIDE.U32 R2, R11, R8, RZ ;  /* 0x000000080b027225 */ /* 0x001fc800078e00ff */
[----:B------:R-:W-:-:S04]  /*3930*/  IMAD.WIDE.U32 R4, P0, R7, R9, R2 ;  /* 0x0000000907047225 */ /* 0x000fc80007800002 */
[----:B------:R-:W-:-:S04]  /*3940*/  IMAD.WIDE.U32 R2, R7, R8, RZ ;  /* 0x0000000807027225 */ /* 0x000fc800078e00ff */
[----:B------:R-:W-:Y:S01]  /*3950*/  IMAD.X R7, RZ, RZ, RZ, P0 ;  /* 0x000000ffff077224 */ /* 0x000fe200000e06ff */
[----:B------:R-:W-:Y:S01]  /*3960*/  IADD3 RZ, P0, R3, R4, RZ ;  /* 0x0000000403ff7210 */ /* 0x000fe20007f1e0ff */
[----:B------:R-:W-:-:S04]  /*3970*/  IMAD.MOV.U32 R6, RZ, RZ, R5 ;  /* 0x000000ffff067224 */ /* 0x000fc800078e0005 */
[----:B------:R-:W-:-:S08]  /*3980*/  IMAD.WIDE.U32.X R6, R11, R9, R6, P0 ;  /* 0x000000090b067225 */ /* 0x000fd000000e0406 */
.L_x_58:
[----:B------:R-:W2:Y:S01]  /*3990*/  LDC.64 R26, c[0x0][0x640] ;  /* 0x00019000ff1a7b82 */ /* 0x000ea20000000a00 */
[-CC-:B------:R-:W-:Y:S01]  /*39a0*/  SHF.R.U64 R45, R6, R0.reuse, R7.reuse ;  /* 0x00000000062d7219 */ /* 0x180fe20000001207 */
[----:B-1----:R-:W-:Y:S01]  /*39b0*/  IMAD.MOV R14, RZ, RZ, -R14 ;  /* 0x000000ffff0e7224 */ /* 0x002fe200078e0a0e */
[----:B------:R-:W-:Y:S01]  /*39c0*/  SHF.R.U32.HI R0, RZ, R0, R7 ;  /* 0x00000000ff007219 */ /* 0x000fe20000011607 */
[----:B------:R-:W-:Y:S01]  /*39d0*/  ULDC UR4, c[0x0][0x154] ;  /* 0x0000550000047ab9 */ /* 0x000fe20000000800 */
[----:B------:R-:W-:Y:S01]  /*39e0*/  IADD3 R5, P0, RZ, -R45, RZ ;  /* 0x8000002dff057210 */ /* 0x000fe20007f1e0ff */
[----:B------:R-:W-:Y:S02]  /*39f0*/  IMAD R15, R15, R14, R10 ;  /* 0x0000000e0f0f7224 */ /* 0x000fe400078e020a */
[----:B------:R-:W1:Y:S01]  /*3a00*/  LDC R4, c[0x0][0x618] ;  /* 0x00018600ff047b82 */ /* 0x000e620000000800 */
[----:B------:R-:W-:Y:S02]  /*3a10*/  IMAD.MOV.U32 R7, RZ, RZ, 0x1 ;  /* 0x00000001ff077424 */ /* 0x000fe400078e00ff */
[----:B------:R-:W-:-:S04]  /*3a20*/  IMAD.X R3, RZ, RZ, ~R0, P0 ;  /* 0x000000ffff037224 */ /* 0x000fc800000e0e00 */
[-C--:B---3--:R-:W-:Y:S01]  /*3a30*/  IMAD R0, R3, R12.reuse, RZ ;  /* 0x0000000c03007224 */ /* 0x088fe200078e02ff */
[----:B------:R-:W3:Y:S01]  /*3a40*/  LDC R6, c[0x0][0x608] ;  /* 0x00018200ff067b82 */ /* 0x000ee20000000800 */
[----:B0-----:R-:W-:-:S04]  /*3a50*/  IMAD.WIDE.U32 R2, R5, R12, R16 ;  /* 0x0000000c05027225 */ /* 0x001fc800078e0010 */
[----:B------:R-:W-:Y:S01]  /*3a60*/  IMAD R5, R5, R13, R0 ;  /* 0x0000000d05057224 */ /* 0x000fe200078e0200 */
[----:B------:R-:W-:Y:S02]  /*3a70*/  I2FP.F32.U32 R0, R20 ;  /* 0x0000001400007245 */ /* 0x000fe40000201000 */
[----:B------:R-:W0:Y:S01]  /*3a80*/  LDC R24, c[0x0][0x658] ;  /* 0x00019600ff187b82 */ /* 0x000e220000000800 */
[----:B------:R-:W-:Y:S01]  /*3a90*/  IMAD.IADD R3, R3, 0x1, R5 ;  /* 0x0000000103037824 */ /* 0x000fe200078e0205 */
[----:B--2---:R-:W-:Y:S01]  /*3aa0*/  ISETP.NE.U32.AND P0, PT, R26, RZ, PT ;  /* 0x000000ff1a00720c */ /* 0x004fe20003f05070 */
[----:B------:R-:W-:Y:S01]  /*3ab0*/  FMUL R0, R0, UR4 ;  /* 0x0000000400007c20 */ /* 0x000fe20008400000 */
[----:B------:R-:W-:Y:S02]  /*3ac0*/  IMAD.MOV.U32 R5, RZ, RZ, -0x1 ;  /* 0xffffffffff057424 */ /* 0x000fe400078e00ff */
[----:B------:R-:W-:Y:S01]  /*3ad0*/  ISETP.NE.AND.EX P0, PT, R27, RZ, PT, P0 ;  /* 0x000000ff1b00720c */ /* 0x000fe20003f05300 */
[----:B------:R2:W4:Y:S01]  /*3ae0*/  F2I.U32.TRUNC.NTZ R12, R0 ;  /* 0x00000000000c7305 */ /* 0x000522000020f000 */
[----:B------:R-:W2:Y:S01]  /*3af0*/  LDC R13, c[0x0][0x148] ;  /* 0x00005200ff0d7b82 */ /* 0x000ea20000000800 */
[----:B-1----:R-:W-:-:S02]  /*3b00*/  SHF.R.U64 R10, R2, R4, R3 ;  /* 0x00000004020a7219 */ /* 0x002fc40000001203 */
[----:B------:R-:W-:-:S05]  /*3b10*/  SHF.R.U32.HI R3, RZ, R4, R3 ;  /* 0x00000004ff037219 */ /* 0x000fca0000011603 */
[----:B------:R-:W1:Y:S01]  /*3b20*/  LDC R14, c[0x0][0x600] ;  /* 0x00018000ff0e7b82 */ /* 0x000e620000000800 */
[-CC-:B---3--:R-:W-:Y:S02]  /*3b30*/  SHF.R.U64 R8, R10, R6.reuse, R3.reuse ;  /* 0x000000060a087219 */ /* 0x188fe40000001203 */
[----:B------:R-:W-:-:S05]  /*3b40*/  SHF.R.U32.HI R3, RZ, R6, R3 ;  /* 0x00000006ff037219 */ /* 0x000fca0000011603 */
[----:B------:R-:W3:Y:S01]  /*3b50*/  LDC R25, c[0x0][0x648] ;  /* 0x00019200ff197b82 */ /* 0x000ee20000000800 */
[-CC-:B0-----:R-:W-:Y:S02]  /*3b60*/  SHF.R.U64 R11, R8, R24.reuse, R3.reuse ;  /* 0x00000018080b7219 */ /* 0x181fe40000001203 */
[-C--:B------:R-:W-:Y:S02]  /*3b70*/  SHF.L.U32 R5, R5, R24.reuse, RZ ;  /* 0x0000001805057219 */ /* 0x080fe400000006ff */
[-C--:B------:R-:W-:Y:S01]  /*3b80*/  SHF.R.U32.HI R3, RZ, R24.reuse, R3 ;  /* 0x00000018ff037219 */ /* 0x080fe20000011603 */
[----:B------:R-:W-:Y:S01]  /*3b90*/  IMAD.MOV.U32 R2, RZ, RZ, R11 ;  /* 0x000000ffff027224 */ /* 0x000fe200078e000b */
[----:B------:R-:W-:Y:S01]  /*3ba0*/  SHF.L.U32 R24, R7, R24, RZ ;  /* 0x0000001807187219 */ /* 0x000fe200000006ff */
[----:B------:R-:W0:Y:S01]  /*3bb0*/  LDC R28, c[0x0][0x638] ;  /* 0x00018e00ff1c7b82 */ /* 0x000e220000000800 */
[----:B------:R-:W-:-:S07]  /*3bc0*/  LOP3.LUT R21, RZ, R5, RZ, 0x33, !PT ;  /* 0x00000005ff157212 */ /* 0x000fce00078e33ff */
[----:B------:R-:W0:Y:S01]  /*3bd0*/  LDC R29, c[0x0][0x610] ;  /* 0x00018400ff1d7b82 */ /* 0x000e220000000800 */
[----:B----4-:R-:W-:Y:S05]  /*3be0*/  @!P0 BRA `(.L_x_59) ;  /* 0x0000000000288947 */ /* 0x010fea0003800000 */
[----:B--2---:R-:W2:Y:S02]  /*3bf0*/  LDC R0, c[0x0][0x64c] ;  /* 0x00019300ff007b82 */ /* 0x004ea40000000800 */
[----:B--2---:R-:W-:-:S05]  /*3c00*/  IADD3 R7, P0, R11, R0, RZ ;  /* 0x000000000b077210 */ /* 0x004fca0007f1e0ff */
        /* <DEDUP_REMOVED lines=8> */
.L_x_59:
[----:B------:R-:W-:Y:S01]  /*3c90*/  ISETP.NE.AND P0, PT, R19, 0x1, PT ;  /* 0x000000011300780c */ /* 0x000fe20003f05270 */
[----:B-1----:R-:W-:Y:S01]  /*3ca0*/  VIADD R5, R14, 0xffffffff ;  /* 0xffffffff0e057836 */ /* 0x002fe20000000000 */
[----:B--23--:R-:W-:Y:S01]  /*3cb0*/  SHF.R.U64 R0, R2, R25, R3 ;  /* 0x0000001902007219 */ /* 0x00cfe20000001203 */
[----:B------:R-:W-:Y:S01]  /*3cc0*/  IMAD.MOV R12, RZ, RZ, -R12 ;  /* 0x000000ffff0c7224 */ /* 0x000fe200078e0a0c */
[----:B------:R-:W-:Y:S01]  /*3cd0*/  LOP3.LUT R3, R8, R21, RZ, 0xc0, !PT ;  /* 0x0000001508037212 */ /* 0x000fe200078ec0ff */
[----:B------:R-:W-:Y:S02]  /*3ce0*/  IMAD.MOV.U32 R4, RZ, RZ, 0x1 ;  /* 0x00000001ff047424 */ /* 0x000fe400078e00ff */
[----:B------:R-:W-:Y:S02]  /*3cf0*/  IMAD.MOV R2, RZ, RZ, -R0 ;  /* 0x000000ffff027224 */ /* 0x000fe400078e0a00 */
[----:B------:R-:W-:Y:S01]  /*3d00*/  IMAD R0, R24, R0, R3 ;  /* 0x0000000018007224 */ /* 0x000fe200078e0203 */
[----:B------:R-:W-:Y:S01]  /*3d10*/  LOP3.LUT R3, R10, R5, RZ, 0xc0, !PT ;  /* 0x000000050a037212 */ /* 0x000fe200078ec0ff */
[----:B0-----:R-:W-:-:S02]  /*3d20*/  IMAD R2, R2, R28, R11 ;  /* 0x0000001c02027224 */ /* 0x001fc400078e020b */
[----:B------:R-:W-:Y:S02]  /*3d30*/  @P0 IMAD R15, R13, R12, R20 ;  /* 0x0000000c0d0f0224 */ /* 0x000fe400078e0214 */
[----:B------:R-:W-:Y:S01]  /*3d40*/  IMAD R3, R2, R14, R3 ;  /* 0x0000000e02037224 */ /* 0x000fe200078e0203 */
[----:B------:R-:W-:Y:S01]  /*3d50*/  PRMT R2, R4, 0x7610, R2 ;  /* 0x0000761004027816 */ /* 0x000fe20000000002 */
[----:B------:R-:W-:-:S05]  /*3d60*/  IMAD R0, R0, R29, R15 ;  /* 0x0000001d00007224 */ /* 0x000fca00078e020f */
[----:B------:R-:W-:Y:S02]  /*3d70*/  SEL R44, R3, R0, !P0 ;  /* 0x00000000032c7207 */ /* 0x000fe40004000000 */
[----:B------:R-:W-:-:S07]  /*3d80*/  SEL R0, R0, R3, !P0 ;  /* 0x0000000300007207 */ /* 0x000fce0004000000 */
.L_x_57:
[----:B------:R-:W-:Y:S01]  /*3d90*/  LOP3.LUT P0, RZ, R2, 0xff, RZ, 0xc0, !PT ;  /* 0x000000ff02ff7812 */ /* 0x000fe2000780c0ff */
[----:B------:R-:W-:-:S12]  /*3da0*/  IMAD.MOV.U32 R47, RZ, RZ, R0 ;  /* 0x000000ffff2f7224 */ /* 0x000fd800078e0000 */
[----:B------:R-:W-:Y:S05]  /*3db0*/  @P0 BRA `(.L_x_60) ;  /* 0xffffffd000a40947 */ /* 0x000fea000383ffff */
[----:B------:R-:W-:Y:S05]  /*3dc0*/  EXIT ;  /* 0x000000000000794d */ /* 0x000fea0003800000 */
.L_x_3:
[----:B0-----:R-:W-:Y:S01]  /*3dd0*/  ULDC.64 UR4, c[0x0][0x650] ;  /* 0x0001940000047ab9 */ /* 0x001fe20000000a00 */
        /* <DEDUP_REMOVED lines=25> */
.L_x_62:
[--C-:B------:R-:W-:Y:S01]  /*3f70*/  SHF.R.U64 R12, R10, R14, R11.reuse ;  /* 0x0000000e0a0c7219 */ /* 0x100fe2000000120b */
[----:B------:R-:W0:Y:S01]  /*3f80*/  LDC R24, c[0x0][0x618] ;  /* 0x00018600ff187b82 */ /* 0x000e220000000800 */
[----:B------:R-:W-:Y:S01]  /*3f90*/  I2FP.F32.U32 R6, R4 ;  /* 0x0000000400067245 */ /* 0x000fe20000201000 */
[----:B------:R-:W-:Y:S01]  /*3fa0*/  ULDC UR4, c[0x0][0x150] ;  /* 0x0000540000047ab9 */ /* 0x000fe20000000800 */
[----:B------:R-:W-:Y:S02]  /*3fb0*/  SHF.R.U32.HI R5, RZ, R14, R11 ;  /* 0x0000000eff057219 */ /* 0x000fe4000001160b */
[----:B------:R-:W-:Y:S01]  /*3fc0*/  IADD3 R9, P0, RZ, -R12, RZ ;  /* 0x8000000cff097210 */ /* 0x000fe20007f1e0ff */
[----:B------:R-:W-:Y:S01]  /*3fd0*/  FMUL R11, R6, UR4 ;  /* 0x00000004060b7c20 */ /* 0x000fe20008400000 */
[----:B------:R-:W-:Y:S01]  /*3fe0*/  ULDC UR4, c[0x0][0x154] ;  /* 0x0000550000047ab9 */ /* 0x000fe20000000800 */
[----:B------:R-:W1:Y:S02]  /*3ff0*/  LDC.64 R26, c[0x0][0x640] ;  /* 0x00019000ff1a7b82 */ /* 0x000e640000000a00 */
[----:B------:R-:W-:-:S02]  /*4000*/  IMAD.X R5, RZ, RZ, ~R5, P0 ;  /* 0x000000ffff057224 */ /* 0x000fc400000e0e05 */
[----:B------:R-:W2:Y:S01]  /*4010*/  F2I.U32.TRUNC.NTZ R11, R11 ;  /* 0x0000000b000b7305 */ /* 0x000ea2000020f000 */
[----:B------:R-:W-:-:S03]  /*4020*/  IMAD.WIDE.U32 R6, R9, R20, R16 ;  /* 0x0000001409067225 */ /* 0x000fc600078e0010 */
[----:B------:R-:W3:Y:S01]  /*4030*/  LDC R13, c[0x0][0x144] ;  /* 0x00005100ff0d7b82 */ /* 0x000ee20000000800 */
[----:B------:R-:W-:-:S04]  /*4040*/  IMAD R8, R5, R20, RZ ;  /* 0x0000001405087224 */ /* 0x000fc800078e02ff */
[----:B------:R-:W-:Y:S02]  /*4050*/  IMAD R5, R9, R21, R8 ;  /* 0x0000001509057224 */ /* 0x000fe400078e0208 */
[----:B------:R-:W-:Y:S01]  /*4060*/  IMAD.MOV.U32 R8, RZ, RZ, -0x1 ;  /* 0xffffffffff087424 */ /* 0x000fe200078e00ff */
[----:B------:R-:W4:Y:S01]  /*4070*/  LDC R14, c[0x0][0x608] ;  /* 0x00018200ff0e7b82 */ /* 0x000f220000000800 */
[----:B------:R-:W-:Y:S01]  /*4080*/  IMAD.IADD R5, R7, 0x1, R5 ;  /* 0x0000000107057824 */ /* 0x000fe200078e0205 */
[----:B------:R-:W-:-:S04]  /*4090*/  I2FP.F32.U32 R7, R3 ;  /* 0x0000000300077245 */ /* 0x000fc80000201000 */
[-C--:B0-----:R-:W-:Y:S01]  /*40a0*/  SHF.R.U64 R10, R6, R24.reuse, R5 ;  /* 0x00000018060a7219 */ /* 0x081fe20000001205 */
[----:B--2---:R-:W-:Y:S01]  /*40b0*/  IMAD.MOV R6, RZ, RZ, -R11 ;  /* 0x000000ffff067224 */ /* 0x004fe200078e0a0b */
[----:B------:R-:W0:Y:S01]  /*40c0*/  LDC R9, c[0x0][0x658] ;  /* 0x00019600ff097b82 */ /* 0x000e220000000800 */
[----:B-1----:R-:W-:Y:S01]  /*40d0*/  ISETP.NE.U32.AND P0, PT, R26, RZ, PT ;  /* 0x000000ff1a00720c */ /* 0x002fe20003f05070 */
[----:B------:R-:W-:Y:S01]  /*40e0*/  FMUL R7, R7, UR4 ;  /* 0x0000000407077c20 */ /* 0x000fe20008400000 */
[----:B------:R-:W-:Y:S02]  /*40f0*/  SHF.R.U32.HI R5, RZ, R24, R5 ;  /* 0x00000018ff057219 */ /* 0x000fe40000011605 */
[----:B------:R-:W-:-:S03]  /*4100*/  ISETP.NE.AND.EX P0, PT, R27, RZ, PT, P0 ;  /* 0x000000ff1b00720c */ /* 0x000fc60003f05300 */
[----:B------:R-:W1:Y:S01]  /*4110*/  LDC R20, c[0x0][0x148] ;  /* 0x00005200ff147b82 */ /* 0x000e620000000800 */
[----:B---3--:R-:W-:Y:S02]  /*4120*/  IMAD R23, R13, R6, R4 ;  /* 0x000000060d177224 */ /* 0x008fe400078e0204 */
[----:B------:R-:W-:-:S05]  /*4130*/  IMAD.MOV.U32 R6, RZ, RZ, 0x1 ;  /* 0x00000001ff067424 */ /* 0x000fca00078e00ff */
[----:B------:R-:W2:Y:S01]  /*4140*/  LDC R21, c[0x0][0x600] ;  /* 0x00018000ff157b82 */ /* 0x000ea20000000800 */
[-CC-:B----4-:R-:W-:Y:S02]  /*4150*/  SHF.R.U64 R13, R10, R14.reuse, R5.reuse ;  /* 0x0000000e0a0d7219 */ /* 0x190fe40000001205 */
[----:B------:R-:W-:Y:S02]  /*4160*/  SHF.R.U32.HI R4, RZ, R14, R5 ;  /* 0x0000000eff047219 */ /* 0x000fe40000011605 */
[----:B------:R3:W4:Y:S03]  /*4170*/  F2I.U32.TRUNC.NTZ R14, R7 ;  /* 0x00000007000e7305 */ /* 0x000726000020f000 */
[----:B------:R-:W1:Y:S01]  /*4180*/  LDC R25, c[0x0][0x648] ;  /* 0x00019200ff197b82 */ /* 0x000e620000000800 */
[-C--:B0-----:R-:W-:Y:S02]  /*4190*/  SHF.R.U64 R15, R13, R9.reuse, R4 ;  /* 0x000000090d0f7219 */ /* 0x081fe40000001204 */
[----:B------:R-:W-:-:S02]  /*41a0*/  SHF.L.U32 R8, R8, R9, RZ ;  /* 0x0000000908087219 */ /* 0x000fc400000006ff */
[-C--:B------:R-:W-:Y:S01]  /*41b0*/  SHF.R.U32.HI R5, RZ, R9.reuse, R4 ;  /* 0x00000009ff057219 */ /* 0x080fe20000011604 */
[----:B------:R-:W-:Y:S01]  /*41c0*/  IMAD.MOV.U32 R4, RZ, RZ, R15 ;  /* 0x000000ffff047224 */ /* 0x000fe200078e000f */
[----:B------:R-:W-:Y:S01]  /*41d0*/  SHF.L.U32 R24, R6, R9, RZ ;  /* 0x0000000906187219 */ /* 0x000fe200000006ff */
[----:B------:R-:W0:Y:S01]  /*41e0*/  LDC R28, c[0x0][0x638] ;  /* 0x00018e00ff1c7b82 */ /* 0x000e220000000800 */
[----:B------:R-:W-:-:S07]  /*41f0*/  LOP3.LUT R30, RZ, R8, RZ, 0x33, !PT ;  /* 0x00000008ff1e7212 */ /* 0x000fce00078e33ff */
[----:B------:R-:W0:Y:S01]  /*4200*/  LDC R29, c[0x0][0x610] ;  /* 0x00018400ff1d7b82 */ /* 0x000e220000000800 */
[----:B---34-:R-:W-:Y:S05]  /*4210*/  @!P0 BRA `(.L_x_63) ;  /* 0x0000000000288947 */ /* 0x018fea0003800000 */
[----:B------:R-:W3:Y:S02]  /*4220*/  LDC R4, c[0x0][0x64c] ;  /* 0x00019300ff047b82 */ /* 0x000ee40000000800 */
[----:B---3--:R-:W-:-:S05]  /*4230*/  IADD3 R9, P0, R15, R4, RZ ;  /* 0x000000040f097210 */ /* 0x008fca0007f1e0ff */
        /* <DEDUP_REMOVED lines=8> */
.L_x_63:
[----:B------:R-:W-:Y:S01]  /*42c0*/  ISETP.NE.AND P0, PT, R19, 0x1, PT ;  /* 0x000000011300780c */ /* 0x000fe20003f05270 */
[----:B--2---:R-:W-:Y:S01]  /*42d0*/  VIADD R7, R21, 0xffffffff ;  /* 0xffffffff15077836 */ /* 0x004fe20000000000 */
[----:B-1----:R-:W-:Y:S01]  /*42e0*/  SHF.R.U64 R5, R4, R25, R5 ;  /* 0x0000001904057219 */ /* 0x002fe20000001205 */
[----:B------:R-:W-:Y:S01]  /*42f0*/  IMAD.MOV R14, RZ, RZ, -R14 ;  /* 0x000000ffff0e7224 */ /* 0x000fe200078e0a0e */
[----:B------:R-:W-:Y:S02]  /*4300*/  LOP3.LUT R4, R13, R30, RZ, 0xc0, !PT ;  /* 0x0000001e0d047212 */ /* 0x000fe400078ec0ff */
[----:B------:R-:W-:Y:S01]  /*4310*/  LOP3.LUT R10, R10, R7, RZ, 0xc0, !PT ;  /* 0x000000070a0a7212 */ /* 0x000fe200078ec0ff */
[----:B------:R-:W-:Y:S02]  /*4320*/  IMAD.MOV R6, RZ, RZ, -R5 ;  /* 0x000000ffff067224 */ /* 0x000fe400078e0a05 */
[----:B------:R-:W-:Y:S02]  /*4330*/  IMAD R4, R24, R5, R4 ;  /* 0x0000000518047224 */ /* 0x000fe400078e0204 */
[----:B------:R-:W-:-:S02]  /*4340*/  IMAD.MOV.U32 R7, RZ, RZ, 0x1 ;  /* 0x00000001ff077424 */ /* 0x000fc400078e00ff */
[----:B------:R-:W-:Y:S02]  /*4350*/  @P0 IMAD R23, R20, R14, R3 ;  /* 0x0000000e14170224 */ /* 0x000fe400078e0203 */
[----:B0-----:R-:W-:Y:S02]  /*4360*/  IMAD R3, R6, R28, R15 ;  /* 0x0000001c06037224 */ /* 0x001fe400078e020f */
[----:B------:R-:W-:Y:S02]  /*4370*/  IMAD R13, R4, R29, R23 ;  /* 0x0000001d040d7224 */ /* 0x000fe400078e0217 */
[----:B------:R-:W-:Y:S02]  /*4380*/  IMAD R4, R3, R21, R10 ;  /* 0x0000001503047224 */ /* 0x000fe400078e020a */
[----:B------:R-:W-:-:S03]  /*4390*/  IMAD.MOV.U32 R6, RZ, RZ, R12 ;  /* 0x000000ffff067224 */ /* 0x000fc600078e000c */
[----:B------:R-:W-:Y:S02]  /*43a0*/  SEL R20, R4, R13, !P0 ;  /* 0x0000000d04147207 */ /* 0x000fe40004000000 */
[----:B------:R-:W-:-:S07]  /*43b0*/  SEL R13, R13, R4, !P0 ;  /* 0x000000040d0d7207 */ /* 0x000fce0004000000 */
.L_x_61:
[----:B------:R-:W-:-:S08]  /*43c0*/  NOP ;  /* 0x0000000000007918 */ /* 0x000fd00000000000 */
[----:B------:R-:W0:-:S00]  /*43d0*/  USETMAXREG.DEALLOC.CTAPOOL 0x28 ;  /* 0x00000028000079c8 */ /* 0x000e0000080e0500 */
[----:B0-----:R-:W-:-:S13]  /*43e0*/  ISETP.NE.AND P0, PT, R0, RZ, PT ;  /* 0x000000ff0000720c */ /* 0x001fda0003f05270 */
[----:B------:R-:W-:Y:S05]  /*43f0*/  @P0 EXIT ;  /* 0x000000000000094d */ /* 0x000fea0003800000 */
[----:B------:R-:W-:Y:S01]  /*4400*/  LOP3.LUT P0, RZ, R7, 0xff, RZ, 0xc0, !PT ;  /* 0x000000ff07ff7812 */ /* 0x000fe2000780c0ff */
[----:B------:R-:W-:Y:S02]  /*4410*/  IMAD.MOV.U32 R0, RZ, RZ, 0x1 ;  /* 0x00000001ff007424 */ /* 0x000fe400078e00ff */
[----:B------:R-:W-:-:S10]  /*4420*/  IMAD.MOV.U32 R11, RZ, RZ, RZ ;  /* 0x000000ffff0b7224 */ /* 0x000fd400078e00ff */
[----:B------:R-:W-:Y:S05]  /*4430*/  @!P0 BRA `(.L_x_64) ;  /* 0x0000000c003c8947 */ /* 0x000fea0003800000 */
[----:B------:R-:W0:Y:S01]  /*4440*/  LDC R0, c[0x0][0x28c] ;  /* 0x0000a300ff007b82 */ /* 0x000e220000000800 */
[----:B------:R-:W-:Y:S01]  /*4450*/  ULDC UR5, c[0x0][0x600] ;  /* 0x0001800000057ab9 */ /* 0x000fe20000000800 */
[----:B------:R-:W-:Y:S01]  /*4460*/  ULDC UR4, c[0x0][0xc] ;  /* 0x0000030000047ab9 */ /* 0x000fe20000000800 */
[----:B------:R-:W-:Y:S01]  /*4470*/  UIADD3 UR16, UR5, -0x1, URZ ;  /* 0xffffffff05107890 */ /* 0x000fe2000fffe03f */
[----:B------:R-:W-:Y:S01]  /*4480*/  LOP3.LUT P0, RZ, R22, 0x1f, RZ, 0xc0, !PT ;  /* 0x0000001f16ff7812 */ /* 0x000fe2000780c0ff */
[----:B------:R-:W-:Y:S01]  /*4490*/  ULDC UR6, c[0x0][0x658] ;  /* 0x0001960000067ab9 */ /* 0x000fe20000000800 */
[----:B------:R-:W-:Y:S01]  /*44a0*/  ULDC UR5, c[0x0][0x10] ;  /* 0x0000040000057ab9 */ /* 0x000fe20000000800 */
[----:B------:R-:W-:Y:S01]  /*44b0*/  UMOV UR7, 0xffffffff ;  /* 0xffffffff00077882 */ /* 0x000fe20000000000 */
[----:B------:R-:W-:Y:S01]  /*44c0*/  UMOV UR8, 0x1 ;  /* 0x0000000100087882 */ /* 0x000fe20000000000 */
[----:B------:R-:W-:Y:S01]  /*44d0*/  UIMAD.WIDE.U32 UR4, UR4, UR5, URZ ;  /* 0x00000005040472a5 */ /* 0x000fe2000f8e003f */
[----:B------:R-:W-:Y:S01]  /*44e0*/  BSSY B0, `(.L_x_64) ;  /* 0x00000c4000007945 */ /* 0x000fe20003800000 */
[----:B------:R-:W-:Y:S01]  /*44f0*/  USHF.L.U32 UR7, UR7, UR6, URZ ;  /* 0x0000000607077299 */ /* 0x000fe2000800063f */
[C---:B------:R-:W-:Y:S01]  /*4500*/  ISETP.NE.AND P2, PT, R2.reuse, RZ, PT ;  /* 0x000000ff0200720c */ /* 0x040fe20003f45270 */
[----:B------:R-:W-:Y:S01]  /*4510*/  USHF.L.U32 UR18, UR8, UR6, URZ ;  /* 0x0000000608127299 */ /* 0x000fe2000800063f */
[----:B------:R-:W-:Y:S01]  /*4520*/  ISETP.NE.OR P0, PT, R2, RZ, !P0 ;  /* 0x000000ff0200720c */ /* 0x000fe20004705670 */
[----:B------:R-:W-:Y:S01]  /*4530*/  IMAD.MOV.U32 R12, RZ, RZ, 0x1 ;  /* 0x00000001ff0c7424 */ /* 0x000fe200078e00ff */
[----:B------:R-:W-:Y:S01]  /*4540*/  ULDC UR6, c[0x0][0x14] ;  /* 0x0000050000067ab9 */ /* 0x000fe20000000800 */
[----:B------:R-:W-:Y:S01]  /*4550*/  LOP3.LUT R10, R18, 0x2, RZ, 0xfc, !PT ;  /* 0x00000002120a7812 */ /* 0x000fe200078efcff */
[----:B------:R-:W-:Y:S01]  /*4560*/  UIMAD.WIDE.U32 UR20, UR4, UR6, URZ ;  /* 0x00000006041472a5 */ /* 0x000fe2000f8e003f */
[----:B------:R-:W-:Y:S01]  /*4570*/  IMAD.MOV.U32 R11, RZ, RZ, RZ ;  /* 0x000000ffff0b7224 */ /* 0x000fe200078e00ff */
[----:B------:R-:W-:-:S02]  /*4580*/  UIMAD UR13, UR5, UR6, URZ ;  /* 0x00000006050d72a4 */ /* 0x000fc4000f8e023f */
[----:B------:R-:W-:Y:S01]  /*4590*/  ULOP3.LUT UR17, URZ, UR7, URZ, 0x33, !UPT ;  /* 0x000000073f117292 */ /* 0x000fe2000f8e333f */
[----:B0-----:R-:W-:Y:S01]  /*45a0*/  VIADD R0, R0, 0x1f ;  /* 0x0000001f00007836 */ /* 0x001fe20000000000 */
[----:B------:R-:W-:Y:S01]  /*45b0*/  UIADD3 UR13, UR21, UR13, URZ ;  /* 0x0000000d150d7290 */ /* 0x000fe2000fffe03f */
[----:B------:R-:W-:-:S03]  /*45c0*/  ULDC.64 UR22, c[0x0][0x198] ;  /* 0x0000660000167ab9 */ /* 0x000fc60000000a00 */
[----:B------:R-:W-:-:S04]  /*45d0*/  SHF.R.S32.HI R3, RZ, 0x1f, R0 ;  /* 0x0000001fff037819 */ /* 0x000fc80000011400 */
[----:B------:R-:W-:Y:S01]  /*45e0*/  LEA.HI R3, R3, R0, RZ, 0x5 ;  /* 0x0000000003037211 */ /* 0x000fe200078f28ff */
[----:B------:R-:W-:-:S03]  /*45f0*/  IMAD.MOV.U32 R0, RZ, RZ, 0x1 ;  /* 0x00000001ff007424 */ /* 0x000fc600078e00ff */
[----:B------:R-:W-:-:S05]  /*4600*/  SHF.R.S32.HI R8, RZ, 0x5, R3 ;  /* 0x00000005ff087819 */ /* 0x000fca0000011403 */
[----:B------:R-:W-:-:S07]  /*4610*/  VIADD R9, R8, 0x1 ;  /* 0x0000000108097836 */ /* 0x000fce0000000000 */
.L_x_76:
[----:B------:R-:W-:-:S03]  /*4620*/  UMOV UR4, 0xffffffff ;  /* 0xffffffff00047882 */ /* 0x000fc60000000000 */
[----:B------:R-:W-:Y:S05]  /*4630*/  BRA.DIV UR4, `(.L_x_65) ;  /* 0x0000000e04f07947 */ /* 0x000fea000b800000 */
[----:B------:R-:W-:-:S13]  /*4640*/  ELECT P6, URZ, PT ;  /* 0x00000000003f782f */ /* 0x000fda00038c0000 */
.L_x_89:
[----:B------:R-:W0:Y:S01]  /*4650*/  LDC R2, c[0x0][0x28c] ;  /* 0x0000a300ff027b82 */ /* 0x000e220000000800 */
[----:B------:R-:W-:Y:S01]  /*4660*/  BSSY B1, `(.L_x_66) ;  /* 0x0000037000017945 */ /* 0x000fe20003800000 */
[----:B0-----:R-:W-:-:S13]  /*4670*/  ISETP.LT.OR P6, PT, R2, 0x1, !P6 ;  /* 0x000000010200780c */ /* 0x001fda00077c1670 */
[----:B------:R-:W-:Y:S05]  /*4680*/  @P6 BRA `(.L_x_67) ;  /* 0x0000000000d06947 */ /* 0x000fea0003800000 */
[----:B------:R-:W-:Y:S02]  /*4690*/  IMAD.SHL.U32 R20, R20, 0x8, RZ ;  /* 0x0000000814147824 */ /* 0x000fe400078e00ff */
[----:B------:R-:W-:Y:S02]  /*46a0*/  IMAD.SHL.U32 R13, R13, 0x200, RZ ;  /* 0x000002000d0d7824 */ /* 0x000fe400078e00ff */
[----:B------:R-:W-:Y:S02]  /*46b0*/  IMAD.MOV.U32 R21, RZ, RZ, RZ ;  /* 0x000000ffff157224 */ /* 0x000fe400078e00ff */
[----:B------:R-:W-:Y:S02]  /*46c0*/  IMAD.MOV.U32 R2, RZ, RZ, R9 ;  /* 0x000000ffff027224 */ /* 0x000fe400078e0009 */
[----:B------:R-:W-:Y:S02]  /*46d0*/  IMAD.MOV.U32 R3, RZ, RZ, R0 ;  /* 0x000000ffff037224 */ /* 0x000fe400078e0000 */
[----:B------:R-:W-:-:S07]  /*46e0*/  IMAD.MOV.U32 R4, RZ, RZ, R11 ;  /* 0x000000ffff047224 */ /* 0x000fce00078e000b */
.L_x_71:
[----:B------:R-:W0:Y:S01]  /*46f0*/  S2R R14, SR_CgaCtaId ;  /* 0x00000000000e7919 */ /* 0x000e220000008800 */
[----:B------:R-:W-:Y:S01]  /*4700*/  MOV R5, 0x400 ;  /* 0x0000040000057802 */ /* 0x000fe20000000f00 */
[----:B------:R-:W1:Y:S03]  /*4710*/  @!P2 LDC R7, c[0x0][0x500] ;  /* 0x00014000ff07ab82 */ /* 0x000e660000000800 */
[----:B0-----:R-:W-:Y:S02]  /*4720*/  LEA R15, R14, R5, 0x18 ;  /* 0x000000050e0f7211 */ /* 0x001fe400078ec0ff */
[----:B------:R-:W-:-:S03]  /*4730*/  SHF.L.U32 R5, R3, 0x1f, RZ ;  /* 0x0000001f03057819 */ /* 0x000fc600000006ff */
[----:B------:R-:W-:-:S04]  /*4740*/  IMAD R14, R4, 0x8, R15 ;  /* 0x00000008040e7824 */ /* 0x000fc800078e020f */
[----:B------:R-:W0:Y:S02]  /*4750*/  SYNCS.PHASECHK.TRANS64.TRYWAIT P1, [R14+URZ+0x30], R5 ;  /* 0x000030050e0075a7 */ /* 0x000e24000802017f */
[----:B01----:R-:W-:Y:S05]  /*4760*/  @!P1 BRA `(.L_x_68) ;  /* 0x0000000c00c49947 */ /* 0x003fea0003800000 */
.L_x_90:
[----:B0-----:R-:W-:Y:S01]  /*4770*/  PRMT R5, R10, 0x9910, RZ ;  /* 0x000099100a057816 */ /* 0x001fe200000000ff */
[----:B------:R0:W-:Y:S03]  /*4780*/  @!P2 SYNCS.ARRIVE.TRANS64 RZ, [R14+URZ], R7 ;  /* 0x000000070effa9a7 */ /* 0x0001e6000800003f */
[----:B------:R-:W-:-:S13]  /*4790*/  ISETP.NE.AND P1, PT, R5, 0x2, PT ;  /* 0x000000020500780c */ /* 0x000fda0003f25270 */
[----:B0-----:R-:W-:Y:S05]  /*47a0*/  @P1 BRA `(.L_x_69) ;  /* 0x0000000000041947 */ /* 0x001fea0003800000 */
[----:B------:R-:W-:Y:S01]  /*47b0*/  BPT.TRAP 0x1 ;  /* 0x000000040000795c */ /* 0x000fe20000300000 */
.L_x_69:
[----:B------:R-:W-:Y:S05]  /*47c0*/  @P0 BRA `(.L_x_70) ;  /* 0x0000000000040947 */ /* 0x000fea0003800000 */
[----:B------:R-:W-:Y:S01]  /*47d0*/  BPT.TRAP 0x1 ;  /* 0x000000040000795c */ /* 0x000fe20000300000 */
.L_x_70:
[--C-:B------:R-:W-:Y:S01]  /*47e0*/  IMAD R5, R4, 0x8000, R15.reuse ;  /* 0x0000800004057824 */ /* 0x100fe200078e020f */
[----:B------:R-:W-:Y:S01]  /*47f0*/  R2UR UR9, R14 ;  /* 0x000000000e0972ca */ /* 0x000fe200000e0000 */
[----:B------:R-:W-:Y:S01]  /*4800*/  IMAD R15, R4, 0x200, R15 ;  /* 0x00000200040f7824 */ /* 0x000fe200078e020f */
[----:B------:R-:W-:Y:S01]  /*4810*/  UIADD3 UR4, UP0, UR22, 0xf0, URZ ;  /* 0x000000f016047890 */ /* 0x000fe2000ff1e03f */
[----:B------:R-:W-:Y:S01]  /*4820*/  VIADD R2, R2, 0xffffffff ;  /* 0xffffffff02027836 */ /* 0x000fe20000000000 */
[----:B------:R-:W-:Y:S01]  /*4830*/  R2UR UR5, R5 ;  /* 0x00000000050572ca */ /* 0x000fe200000e0000 */
[----:B------:R-:W-:Y:S01]  /*4840*/  UIADD3 UR24, UP1, UR22, 0x1f0, URZ ;  /* 0x000001f016187890 */ /* 0x000fe2000ff3e03f */
[----:B------:R-:W-:Y:S01]  /*4850*/  R2UR UR8, R15 ;  /* 0x000000000f0872ca */ /* 0x000fe200000e0000 */
[----:B------:R-:W-:Y:S01]  /*4860*/  VIADD R4, R4, 0x1 ;  /* 0x0000000104047836 */ /* 0x000fe20000000000 */
[----:B------:R-:W-:Y:S01]  /*4870*/  R2UR UR11, R13 ;  /* 0x000000000d0b72ca */ /* 0x000fe200000e0000 */
[----:B------:R-:W-:Y:S01]  /*4880*/  UIADD3.X UR25, URZ, UR23, URZ, UP1, !UPT ;  /* 0x000000173f197290 */ /* 0x000fe20008ffe43f */
[C---:B------:R-:W-:Y:S01]  /*4890*/  R2UR UR10, R21.reuse ;  /* 0x00000000150a72ca */ /* 0x040fe200000e0000 */
[----:B------:R-:W-:Y:S01]  /*48a0*/  UMOV UR6, 0x0 ;  /* 0x0000000000067882 */ /* 0x000fe20000000000 */
[----:B------:R-:W-:Y:S01]  /*48b0*/  R2UR UR12, R6 ;  /* 0x00000000060c72ca */ /* 0x000fe200000e0000 */
[----:B------:R-:W-:Y:S01]  /*48c0*/  UMOV UR7, 0x10000000 ;  /* 0x1000000000077882 */ /* 0x000fe20000000000 */
[----:B------:R-:W-:Y:S01]  /*48d0*/  R2UR UR19, R20 ;  /* 0x00000000141372ca */ /* 0x000fe200000e0000 */
[----:B------:R-:W-:Y:S01]  /*48e0*/  VIADD R21, R21, 0x20 ;  /* 0x0000002015157836 */ /* 0x000fe20000000000 */
[----:B------:R-:W-:Y:S01]  /*48f0*/  ISETP.GT.AND P3, PT, R2, 0x1, PT ;  /* 0x000000010200780c */ /* 0x000fe20003f64270 */
[----:B------:R-:W-:Y:S01]  /*4900*/  UIADD3 UR14, UR5, 0x180, URZ ;  /* 0x00000180050e7890 */ /* 0x000fe2000fffe03f */
[----:B------:R-:W-:Y:S01]  /*4910*/  ISETP.NE.AND P1, PT, R4, 0x6, PT ;  /* 0x000000060400780c */ /* 0x000fe20003f25270 */
[----:B------:R-:W-:-:S02]  /*4920*/  UIADD3.X UR5, URZ, UR23, URZ, UP0, !UPT ;  /* 0x000000173f057290 */ /* 0x000fc400087fe43f */
[----:B------:R-:W-:Y:S01]  /*4930*/  UIADD3 UR15, UR8, 0x30180, URZ ;  /* 0x00030180080f7890 */ /* 0x000fe2000fffe03f */
[----:B------:R-:W-:Y:S02]  /*4940*/  SEL R14, RZ, 0x1, P1 ;  /* 0x00000001ff0e7807 */ /* 0x000fe40000800000 */
[----:B------:R-:W-:Y:S01]  /*4950*/  UMOV UR8, UR14 ;  /* 0x0000000e00087c82 */ /* 0x000fe20008000000 */
[----:B------:R-:W-:Y:S02]  /*4960*/  SEL R4, R4, RZ, P1 ;  /* 0x000000ff04047207 */ /* 0x000fe40000800000 */
[----:B------:R-:W-:Y:S01]  /*4970*/  LOP3.LUT R3, R3, R14, RZ, 0x3c, !PT ;  /* 0x0000000e03037212 */ /* 0x000fe200078e3cff */
[----:B------:R0:W-:Y:S02]  /*4980*/  UTMALDG.3D [UR8], [UR4], desc[UR6] ;  /* 0x00000608040075b4 */ /* 0x0001e40008011000 */
[----:B0-----:R-:W-:Y:S01]  /*4990*/  UMOV UR8, UR15 ;  /* 0x0000000f00087c82 */ /* 0x001fe20008000000 */
[----:B------:R-:W-:-:S02]  /*49a0*/  UMOV UR11, UR19 ;  /* 0x00000013000b7c82 */ /* 0x000fc40008000000 */
[----:B------:R0:W-:Y:S02]  /*49b0*/  UTMALDG.3D [UR8], [UR24], desc[UR6] ;  /* 0x00000608180075b4 */ /* 0x0001e40008011000 */
[----:B0-----:R-:W-:Y:S05]  /*49c0*/  @P3 BRA `(.L_x_71) ;  /* 0xfffffffc00483947 */ /* 0x001fea000383ffff */
.L_x_67:
[----:B------:R-:W-:Y:S05]  /*49d0*/  BSYNC B1 ;  /* 0x0000000000017941 */ /* 0x000fea0003800000 */
.L_x_66:
[----:B------:R-:W-:Y:S01]  /*49e0*/  LOP3.LUT P3, RZ, R12, 0xff, RZ, 0xc0, !PT ;  /* 0x000000ff0cff7812 */ /* 0x000fe2000786c0ff */
[----:B------:R-:W-:Y:S01]  /*49f0*/  IMAD.IADD R4, R8, 0x1, R11 ;  /* 0x0000000108047824 */ /* 0x000fe200078e020b */
[----:B------:R-:W-:Y:S01]  /*4a00*/  IADD3 R16, P4, R16, UR20, RZ ;  /* 0x0000001410107c10 */ /* 0x000fe2000ff9e0ff */
[----:B------:R-:W-:Y:S01]  /*4a10*/  ULDC.64 UR4, c[0x0][0x650] ;  /* 0x0001940000047ab9 */ /* 0x000fe20000000a00 */
[----:B------:R-:W-:Y:S01]  /*4a20*/  BSSY B1, `(.L_x_72) ;  /* 0x000006d000017945 */ /* 0x000fe20003800000 */
[----:B------:R-:W-:Y:S01]  /*4a30*/  IMAD.MOV.U32 R13, RZ, RZ, -0x1 ;  /* 0xffffffffff0d7424 */ /* 0x000fe200078e00ff */
[----:B------:R-:W-:Y:S01]  /*4a40*/  ISETP.GT.U32.AND P1, PT, R4, 0x5, PT ;  /* 0x000000050400780c */ /* 0x000fe20003f24070 */
[----:B------:R-:W-:Y:S01]  /*4a50*/  IMAD.MOV.U32 R20, RZ, RZ, -0x1 ;  /* 0xffffffffff147424 */ /* 0x000fe200078e00ff */
[----:B------:R-:W-:Y:S01]  /*4a60*/  IADD3.X R17, R17, UR13, RZ, P4, !PT ;  /* 0x0000000d11117c10 */ /* 0x000fe2000a7fe4ff */
[----:B------:R-:W-:Y:S01]  /*4a70*/  IMAD.MOV.U32 R6, RZ, RZ, -0x1 ;  /* 0xffffffffff067424 */ /* 0x000fe200078e00ff */
[----:B------:R-:W-:-:S02]  /*4a80*/  ISETP.LT.U32.AND P1, PT, R8, 0x6, P1 ;  /* 0x000000060800780c */ /* 0x000fc40000f21070 */
[----:B------:R-:W-:Y:S01]  /*4a90*/  PRMT R12, RZ, 0x7610, R12 ;  /* 0x00007610ff0c7816 */ /* 0x000fe2000000000c */
[----:B------:R-:W0:Y:S01]  /*4aa0*/  @P3 S2R R3, SR_CgaCtaId ;  /* 0x0000000000033919 */ /* 0x000e220000008800 */
[----:B------:R-:W-:-:S04]  /*4ab0*/  @P3 MOV R2, 0x400 ;  /* 0x0000040000023802 */ /* 0x000fc80000000f00 */
[----:B0-----:R-:W-:Y:S01]  /*4ac0*/  @P3 LEA R5, R3, R2, 0x18 ;  /* 0x0000000203053211 */ /* 0x001fe200078ec0ff */
[----:B------:R-:W-:-:S03]  /*4ad0*/  IMAD.WIDE.U32 R2, R4, -0x55555555, RZ ;  /* 0xaaaaaaab04027825 */ /* 0x000fc600078e00ff */
[----:B------:R0:W-:Y:S01]  /*4ae0*/  @P3 SYNCS.ARRIVE.TRANS64.A1T0 RZ, [R5+URZ+0x78], RZ ;  /* 0x000078ff05ff39a7 */ /* 0x0001e2000810003f */
[----:B------:R-:W-:Y:S02]  /*4af0*/  ISETP.GE.U32.AND P3, PT, R8, 0x6, PT ;  /* 0x000000060800780c */ /* 0x000fe40003f66070 */
[----:B------:R-:W-:Y:S02]  /*4b00*/  PRMT R2, RZ, 0x7610, R2 ;  /* 0x00007610ff027816 */ /* 0x000fe40000000002 */
[----:B0-----:R-:W-:Y:S02]  /*4b10*/  SHF.R.U32.HI R5, RZ, 0x2, R3 ;  /* 0x00000002ff057819 */ /* 0x001fe40000011603 */
[----:B------:R-:W-:Y:S02]  /*4b20*/  SEL R3, RZ, 0x1, !P1 ;  /* 0x00000001ff037807 */ /* 0x000fe40004800000 */
[----:B------:R-:W-:Y:S01]  /*4b30*/  ISETP.GE.U32.AND P1, PT, R16, UR4, PT ;  /* 0x0000000410007c0c */ /* 0x000fe2000bf26070 */
[----:B------:R-:W-:Y:S01]  /*4b40*/  IMAD R11, R5, -0x6, R4 ;  /* 0xfffffffa050b7824 */ /* 0x000fe200078e0204 */
[----:B------:R-:W-:-:S02]  /*4b50*/  LOP3.LUT R0, R0, R3, RZ, 0x3c, !PT ;  /* 0x0000000300007212 */ /* 0x000fc400078e3cff */
[----:B------:R-:W-:Y:S02]  /*4b60*/  ISETP.GE.U32.AND.EX P1, PT, R17, UR5, PT, P1 ;  /* 0x0000000511007c0c */ /* 0x000fe4000bf26110 */
[----:B------:R-:W-:-:S11]  /*4b70*/  @P3 LOP3.LUT R0, R0, 0x1, R5, 0x78, !PT ;  /* 0x0000000100003812 */ /* 0x000fd600078e7805 */
[----:B------:R-:W-:Y:S05]  /*4b80*/  @P1 BRA `(.L_x_73) ;  /* 0x0000000400581947 */ /* 0x000fea0003800000 */
[----:B------:R-:W-:Y:S01]  /*4b90*/  ULDC.64 UR4, c[0x0][0x628] ;  /* 0x00018a0000047ab9 */ /* 0x000fe20000000a00 */
[----:B------:R-:W0:Y:S01]  /*4ba0*/  S2R R14, SR_CTAID.X ;  /* 0x00000000000e7919 */ /* 0x000e220000002500 */
[----:B------:R-:W-:Y:S01]  /*4bb0*/  ISETP.NE.U32.AND P1, PT, RZ, UR4, PT ;  /* 0x00000004ff007c0c */ /* 0x000fe2000bf25070 */
[----:B------:R-:W-:Y:S01]  /*4bc0*/  ULDC UR7, c[0x0][0x630] ;  /* 0x00018c0000077ab9 */ /* 0x000fe20000000800 */
[----:B------:R-:W-:Y:S01]  /*4bd0*/  IMAD.MOV.U32 R2, RZ, RZ, R16 ;  /* 0x000000ffff027224 */ /* 0x000fe200078e0010 */
[----:B------:R-:W1:Y:S01]  /*4be0*/  S2R R13, SR_CTAID.Y ;  /* 0x00000000000d7919 */ /* 0x000e620000002600 */
[----:B------:R-:W-:Y:S01]  /*4bf0*/  ISETP.NE.AND.EX P1, PT, RZ, UR5, PT, P1 ;  /* 0x00000005ff007c0c */ /* 0x000fe2000bf25310 */
[----:B------:R-:W-:-:S12]  /*4c00*/  IMAD.MOV.U32 R3, RZ, RZ, R17 ;  /* 0x000000ffff037224 */ /* 0x000fd800078e0011 */
[----:B------:R-:W-:Y:S05]  /*4c10*/  @!P1 BRA `(.L_x_74) ;  /* 0x0000000000289947 */ /* 0x000fea0003800000 */
[----:B------:R-:W-:Y:S02]  /*4c20*/  ULDC UR6, c[0x0][0x634] ;  /* 0x00018d0000067ab9 */ /* 0x000fe40000000800 */
[----:B------:R-:W-:-:S05]  /*4c30*/  IADD3 R7, P1, R16, UR6, RZ ;  /* 0x0000000610077c10 */ /* 0x000fca000ff3e0ff */
[----:B------:R-:W-:-:S04]  /*4c40*/  IMAD.X R15, RZ, RZ, R17, P1 ;  /* 0x000000ffff0f7224 */ /* 0x000fc800008e0611 */
[----:B------:R-:W-:-:S04]  /*4c50*/  IMAD.WIDE.U32 R4, R15, UR4, RZ ;  /* 0x000000040f047c25 */ /* 0x000fc8000f8e00ff */
[----:B------:R-:W-:-:S04]  /*4c60*/  IMAD.WIDE.U32 R4, P1, R7, UR5, R4 ;  /* 0x0000000507047c25 */ /* 0x000fc8000f820004 */
[----:B------:R-:W-:-:S04]  /*4c70*/  IMAD.WIDE.U32 R6, R7, UR4, RZ ;  /* 0x0000000407067c25 */ /* 0x000fc8000f8e00ff */
[----:B------:R-:W-:Y:S01]  /*4c80*/  IMAD.X R3, RZ, RZ, RZ, P1 ;  /* 0x000000ffff037224 */ /* 0x000fe200008e06ff */
[----:B------:R-:W-:Y:S01]  /*4c90*/  IADD3 RZ, P1, R7, R4, RZ ;  /* 0x0000000407ff7210 */ /* 0x000fe20007f3e0ff */
[----:B------:R-:W-:-:S04]  /*4ca0*/  IMAD.MOV.U32 R2, RZ, RZ, R5 ;  /* 0x000000ffff027224 */ /* 0x000fc800078e0005 */
[----:B------:R-:W-:-:S08]  /*4cb0*/  IMAD.WIDE.U32.X R2, R15, UR5, R2, P1 ;  /* 0x000000050f027c25 */ /* 0x000fd000088e0402 */
.L_x_74:
[--C-:B------:R-:W-:Y:S01]  /*4cc0*/  SHF.R.U64 R6, R2, UR7, R3.reuse ;  /* 0x0000000702067c19 */ /* 0x100fe20008001203 */
[----:B------:R-:W-:Y:S01]  /*4cd0*/  ULDC.64 UR4, c[0x0][0x620] ;  /* 0x0001880000047ab9 */ /* 0x000fe20000000a00 */
[----:B------:R-:W-:Y:S01]  /*4ce0*/  SHF.R.U32.HI R2, RZ, UR7, R3 ;  /* 0x00000007ff027c19 */ /* 0x000fe20008011603 */
[----:B------:R-:W-:Y:S01]  /*4cf0*/  IMAD.MOV.U32 R3, RZ, RZ, R17 ;  /* 0x000000ffff037224 */ /* 0x000fe200078e0011 */
[----:B------:R-:W-:Y:S01]  /*4d00*/  IADD3 R5, P1, RZ, -R6, RZ ;  /* 0x80000006ff057210 */ /* 0x000fe20007f3e0ff */
[----:B------:R-:W2:Y:S01]  /*4d10*/  LDC R25, c[0x0][0x144] ;  /* 0x00005100ff197b82 */ /* 0x000ea20000000800 */
[----:B0-----:R-:W-:Y:S01]  /*4d20*/  I2FP.F32.U32 R7, R14 ;  /* 0x0000000e00077245 */ /* 0x001fe20000201000 */
[----:B------:R-:W-:Y:S01]  /*4d30*/  ULDC.64 UR8, c[0x0][0x640] ;  /* 0x0001900000087ab9 */ /* 0x000fe20000000a00 */
[----:B------:R-:W-:Y:S01]  /*4d40*/  ULDC UR6, c[0x0][0x608] ;  /* 0x0001820000067ab9 */ /* 0x000fe20000000800 */
[----:B------:R-:W-:Y:S01]  /*4d50*/  IMAD.X R2, RZ, RZ, ~R2, P1 ;  /* 0x000000ffff027224 */ /* 0x000fe200008e0e02 */
[----:B------:R-:W-:-:S03]  /*4d60*/  ISETP.NE.U32.AND P1, PT, RZ, UR8, PT ;  /* 0x00000008ff007c0c */ /* 0x000fc6000bf25070 */
[----:B------:R-:W-:Y:S01]  /*4d70*/  IMAD R4, R2, UR4, RZ ;  /* 0x0000000402047c24 */ /* 0x000fe2000f8e02ff */
[----:B------:R-:W0:Y:S01]  /*4d80*/  LDC R20, c[0x0][0x148] ;  /* 0x00005200ff147b82 */ /* 0x000e220000000800 */
[----:B------:R-:W-:Y:S01]  /*4d90*/  IMAD.MOV.U32 R2, RZ, RZ, R16 ;  /* 0x000000ffff027224 */ /* 0x000fe200078e0010 */
[----:B------:R-:W-:-:S03]  /*4da0*/  ISETP.NE.AND.EX P1, PT, RZ, UR9, PT, P1 ;  /* 0x00000009ff007c0c */ /* 0x000fc6000bf25310 */
[----:B------:R-:W-:Y:S01]  /*4db0*/  IMAD.WIDE.U32 R2, R5, UR4, R2 ;  /* 0x0000000405027c25 */ /* 0x000fe2000f8e0002 */
[----:B------:R-:W-:-:S03]  /*4dc0*/  ULDC UR4, c[0x0][0x150] ;  /* 0x0000540000047ab9 */ /* 0x000fc60000000800 */
[----:B------:R-:W-:Y:S02]  /*4dd0*/  IMAD R5, R5, UR5, R4 ;  /* 0x0000000505057c24 */ /* 0x000fe4000f8e0204 */
[----:B------:R-:W-:Y:S01]  /*4de0*/  FMUL R4, R7, UR4 ;  /* 0x0000000407047c20 */ /* 0x000fe20008400000 */
[----:B------:R-:W-:Y:S01]  /*4df0*/  ULDC UR4, c[0x0][0x618] ;  /* 0x0001860000047ab9 */ /* 0x000fe20000000800 */
[----:B------:R-:W-:Y:S01]  /*4e00*/  ULDC UR5, c[0x0][0x154] ;  /* 0x0000550000057ab9 */ /* 0x000fe20000000800 */
[----:B------:R-:W-:-:S03]  /*4e10*/  IMAD.IADD R3, R3, 0x1, R5 ;  /* 0x0000000103037824 */ /* 0x000fc600078e0205 */
[----:B------:R-:W3:Y:S02]  /*4e20*/  F2I.U32.TRUNC.NTZ R4, R4 ;  /* 0x0000000400047305 */ /* 0x000ee4000020f000 */
[----:B------:R-:W-:Y:S02]  /*4e30*/  SHF.R.U64 R7, R2, UR4, R3 ;  /* 0x0000000402077c19 */ /* 0x000fe40008001203 */
[----:B-1----:R-:W-:-:S05]  /*4e40*/  I2FP.F32.U32 R2, R13 ;  /* 0x0000000d00027245 */ /* 0x002fca0000201000 */
[----:B------:R-:W-:Y:S01]  /*4e50*/  FMUL R22, R2, UR5 ;  /* 0x0000000502167c20 */ /* 0x000fe20008400000 */
[----:B------:R-:W-:Y:S01]  /*4e60*/  SHF.R.U32.HI R2, RZ, UR4, R3 ;  /* 0x00000004ff027c19 */ /* 0x000fe20008011603 */
[----:B------:R-:W-:-:S03]  /*4e70*/  ULDC UR4, c[0x0][0x658] ;  /* 0x0001960000047ab9 */ /* 0x000fc60000000800 */
[--C-:B------:R-:W-:Y:S01]  /*4e80*/  SHF.R.U64 R21, R7, UR6, R2.reuse ;  /* 0x0000000607157c19 */ /* 0x100fe20008001202 */
[----:B------:R-:W1:Y:S01]  /*4e90*/  F2I.U32.TRUNC.NTZ R22, R22 ;  /* 0x0000001600167305 */ /* 0x000e62000020f000 */
[----:B------:R-:W-:Y:S01]  /*4ea0*/  SHF.R.U32.HI R2, RZ, UR6, R2 ;  /* 0x00000006ff027c19 */ /* 0x000fe20008011602 */
[----:B---3--:R-:W-:-:S03]  /*4eb0*/  IMAD.MOV R4, RZ, RZ, -R4 ;  /* 0x000000ffff047224 */ /* 0x008fc600078e0a04 */
[----:B------:R-:W-:Y:S01]  /*4ec0*/  SHF.R.U64 R15, R21, UR4, R2 ;  /* 0x00000004150f7c19 */ /* 0x000fe20008001202 */
[----:B--2---:R-:W-:Y:S01]  /*4ed0*/  IMAD R14, R25, R4, R14 ;  /* 0x00000004190e7224 */ /* 0x004fe200078e020e */
[----:B------:R-:W-:-:S03]  /*4ee0*/  SHF.R.U32.HI R23, RZ, UR4, R2 ;  /* 0x00000004ff177c19 */ /* 0x000fc60008011602 */
[----:B------:R-:W-:Y:S02]  /*4ef0*/  IMAD.MOV.U32 R2, RZ, RZ, R15 ;  /* 0x000000ffff027224 */ /* 0x000fe400078e000f */
[----:B------:R-:W-:Y:S01]  /*4f00*/  IMAD.MOV.U32 R3, RZ, RZ, R23 ;  /* 0x000000ffff037224 */ /* 0x000fe200078e0017 */
[----:B------:R-:W-:Y:S06]  /*4f10*/  @!P1 BRA `(.L_x_75) ;  /* 0x0000000000289947 */ /* 0x000fec0003800000 */
[----:B------:R-:W-:Y:S02]  /*4f20*/  ULDC UR4, c[0x0][0x64c] ;  /* 0x0001930000047ab9 */ /* 0x000fe40000000800 */
[----:B------:R-:W-:-:S05]  /*4f30*/  IADD3 R3, P1, R15, UR4, RZ ;  /* 0x000000040f037c10 */ /* 0x000fca000ff3e0ff */
[----:B------:R-:W-:-:S04]  /*4f40*/  IMAD.X R23, RZ, RZ, R23, P1 ;  /* 0x000000ffff177224 */ /* 0x000fc800008e0617 */
[----:B------:R-:W-:-:S04]  /*4f50*/  IMAD.WIDE.U32 R4, R23, UR8, RZ ;  /* 0x0000000817047c25 */ /* 0x000fc8000f8e00ff */
[----:B------:R-:W-:-:S04]  /*4f60*/  IMAD.WIDE.U32 R4, P1, R3, UR9, R4 ;  /* 0x0000000903047c25 */ /* 0x000fc8000f820004 */
[----:B------:R-:W-:-:S04]  /*4f70*/  IMAD.WIDE.U32 R2, R3, UR8, RZ ;  /* 0x0000000803027c25 */ /* 0x000fc8000f8e00ff */
[----:B------:R-:W-:Y:S01]  /*4f80*/  IMAD.MOV.U32 R2, RZ, RZ, R5 ;  /* 0x000000ffff027224 */ /* 0x000fe200078e0005 */
[----:B------:R-:W-:Y:S01]  /*4f90*/  IADD3 RZ, P3, R3, R4, RZ ;  /* 0x0000000403ff7210 */ /* 0x000fe20007f7e0ff */
[----:B------:R-:W-:-:S04]  /*4fa0*/  IMAD.X R3, RZ, RZ, RZ, P1 ;  /* 0x000000ffff037224 */ /* 0x000fc800008e06ff */
[----:B------:R-:W-:-:S08]  /*4fb0*/  IMAD.WIDE.U32.X R2, R23, UR9, R2, P3 ;  /* 0x0000000917027c25 */ /* 0x000fd000098e0402 */
.L_x_75:
[----:B------:R-:W-:Y:S01]  /*4fc0*/  ISETP.NE.AND P1, PT, R19, 0x1, PT ;  /* 0x000000011300780c */ /* 0x000fe20003f25270 */
[----:B------:R-:W-:Y:S01]  /*4fd0*/  ULDC UR4, c[0x0][0x648] ;  /* 0x0001920000047ab9 */ /* 0x000fe20000000800 */
[----:B------:R-:W-:Y:S01]  /*4fe0*/  LOP3.LUT R21, R21, UR17, RZ, 0xc0, !PT ;  /* 0x0000001115157c12 */ /* 0x000fe2000f8ec0ff */
[----:B-1----:R-:W-:Y:S01]  /*4ff0*/  IMAD.MOV R22, RZ, RZ, -R22 ;  /* 0x000000ffff167224 */ /* 0x002fe200078e0a16 */
[----:B------:R-:W-:Y:S01]  /*5000*/  SHF.R.U64 R2, R2, UR4, R3 ;  /* 0x0000000402027c19 */ /* 0x000fe20008001203 */
[----:B------:R-:W-:Y:S01]  /*5010*/  ULDC UR4, c[0x0][0x638] ;  /* 0x00018e0000047ab9 */ /* 0x000fe20000000800 */
[----:B------:R-:W-:Y:S01]  /*5020*/  ULDC UR5, c[0x0][0x610] ;  /* 0x0001840000057ab9 */ /* 0x000fe20000000800 */
[----:B------:R-:W-:Y:S02]  /*5030*/  IMAD.MOV.U32 R3, RZ, RZ, 0x1 ;  /* 0x00000001ff037424 */ /* 0x000fe400078e00ff */
[----:B------:R-:W-:Y:S02]  /*5040*/  IMAD.MOV R4, RZ, RZ, -R2 ;  /* 0x000000ffff047224 */ /* 0x000fe400078e0a02 */
[----:B------:R-:W-:Y:S01]  /*5050*/  IMAD R21, R2, UR18, R21 ;  /* 0x0000001202157c24 */ /* 0x000fe2000f8e0215 */
[----:B------:R-:W-:Y:S01]  /*5060*/  LOP3.LUT R2, R7, UR16, RZ, 0xc0, !PT ;  /* 0x0000001007027c12 */ /* 0x000fe2000f8ec0ff */
[----:B0-----:R-:W-:-:S02]  /*5070*/  @P1 IMAD R14, R20, R22, R13 ;  /* 0x00000016140e1224 */ /* 0x001fc400078e020d */
[----:B------:R-:W-:Y:S01]  /*5080*/  IMAD R15, R4, UR4, R15 ;  /* 0x00000004040f7c24 */ /* 0x000fe2000f8e020f */
[----:B------:R-:W-:Y:S01]  /*5090*/  ULDC UR4, c[0x0][0x600] ;  /* 0x0001800000047ab9 */ /* 0x000fe20000000800 */
[----:B------:R-:W-:Y:S02]  /*50a0*/  IMAD R14, R21, UR5, R14 ;  /* 0x00000005150e7c24 */ /* 0x000fe4000f8e020e */
[--C-:B------:R-:W-:Y:S01]  /*50b0*/  IMAD R15, R15, UR4, R2.reuse ;  /* 0x000000040f0f7c24 */ /* 0x100fe2000f8e0202 */
[----:B------:R-:W-:-:S04]  /*50c0*/  PRMT R2, R3, 0x7610, R2 ;  /* 0x0000761003027816 */ /* 0x000fc80000000002 */
[----:B------:R-:W-:Y:S02]  /*50d0*/  SEL R20, R15, R14, !P1 ;  /* 0x0000000e0f147207 */ /* 0x000fe40004800000 */
[----:B------:R-:W-:-:S07]  /*50e0*/  SEL R13, R14, R15, !P1 ;  /* 0x0000000f0e0d7207 */ /* 0x000fce0004800000 */
.L_x_73:
[----:B------:R-:W-:Y:S05]  /*50f0*/  BSYNC B1 ;  /* 0x0000000000017941 */ /* 0x000fea0003800000 */
.L_x_72:
[----:B------:R-:W-:-:S13]  /*5100*/  LOP3.LUT P1, RZ, R2, 0xff, RZ, 0xc0, !PT ;  /* 0x000000ff02ff7812 */ /* 0x000fda000782c0ff */
[----:B------:R-:W-:Y:S05]  /*5110*/  @P1 BRA `(.L_x_76) ;  /* 0xfffffff400401947 */ /* 0x000fea000383ffff */
[----:B------:R-:W-:Y:S05]  /*5120*/  BSYNC B0 ;  /* 0x0000000000007941 */ /* 0x000fea0003800000 */
.L_x_64:
[----:B------:R-:W-:-:S03]  /*5130*/  UMOV UR4, 0xffffffff ;  /* 0xffffffff00047882 */ /* 0x000fc60000000000 */
[----:B------:R-:W-:Y:S05]  /*5140*/  BRA.DIV UR4, `(.L_x_77) ;  /* 0x0000000604607947 */ /* 0x000fea000b800000 */
[----:B------:R-:W-:-:S13]  /*5150*/  ELECT P6, URZ, PT ;  /* 0x00000000003f782f */ /* 0x000fda00038c0000 */
.L_x_93:
[----:B------:R-:W-:Y:S04]  /*5160*/  BSSY B0, `(.L_x_78) ;  /* 0x000003d000007945 */ /* 0x000fe80003800000 */
[----:B------:R-:W-:Y:S05]  /*5170*/  @!P6 BRA `(.L_x_79) ;  /* 0x0000000000ece947 */ /* 0x000fea0003800000 */
[----:B------:R-:W-:-:S04]  /*5180*/  LOP3.LUT R18, R18, 0x2, RZ, 0xfc, !PT ;  /* 0x0000000212127812 */ /* 0x000fc800078efcff */
[----:B------:R-:W-:-:S13]  /*5190*/  ISETP.NE.AND P0, PT, R18, 0x3, PT ;  /* 0x000000031200780c */ /* 0x000fda0003f05270 */
[----:B------:R-:W-:Y:S05]  /*51a0*/  @!P0 BRA `(.L_x_80) ;  /* 0x0000000000048947 */ /* 0x000fea0003800000 */
[----:B------:R-:W-:Y:S01]  /*51b0*/  BPT.TRAP 0x1 ;  /* 0x000000040000795c */ /* 0x000fe20000300000 */
.L_x_80:
[----:B------:R-:W0:Y:S01]  /*51c0*/  S2R R3, SR_CgaCtaId ;  /* 0x0000000000037919 */ /* 0x000e220000008800 */
[----:B------:R-:W-:Y:S02]  /*51d0*/  MOV R2, 0x400 ;  /* 0x0000040000027802 */ /* 0x000fe40000000f00 */
[----:B------:R-:W-:Y:S02]  /*51e0*/  SHF.L.U32 R4, R0, 0x1f, RZ ;  /* 0x0000001f00047819 */ /* 0x000fe400000006ff */
[----:B0-----:R-:W-:-:S05]  /*51f0*/  LEA R2, R3, R2, 0x18 ;  /* 0x0000000203027211 */ /* 0x001fca00078ec0ff */
[----:B------:R-:W-:-:S04]  /*5200*/  VIADD R2, R2, 0x30 ;  /* 0x0000003002027836 */ /* 0x000fc80000000000 */
[C---:B------:R-:W-:Y:S02]  /*5210*/  IMAD R7, R11.reuse, 0x8, R2 ;  /* 0x000000080b077824 */ /* 0x040fe400078e0202 */
[----:B------:R-:W-:Y:S02]  /*5220*/  VIADD R11, R11, 0x1 ;  /* 0x000000010b0b7836 */ /* 0x000fe40000000000 */
[----:B------:R-:W0:Y:S03]  /*5230*/  SYNCS.PHASECHK.TRANS64.TRYWAIT P0, [R7+URZ], R4 ;  /* 0x00000004070075a7 */ /* 0x000e26000800017f */
[----:B------:R-:W-:-:S04]  /*5240*/  ISETP.NE.AND P1, PT, R11, 0x6, PT ;  /* 0x000000060b00780c */ /* 0x000fc80003f25270 */
[----:B------:R-:W-:Y:S02]  /*5250*/  SEL R3, RZ, 0x1, P1 ;  /* 0x00000001ff037807 */ /* 0x000fe40000800000 */
[----:B------:R-:W-:Y:S02]  /*5260*/  SEL R11, R11, RZ, P1 ;  /* 0x000000ff0b0b7207 */ /* 0x000fe40000800000 */
[----:B------:R-:W-:-:S03]  /*5270*/  LOP3.LUT R6, R0, R3, RZ, 0x3c, !PT ;  /* 0x0000000300067212 */ /* 0x000fc600078e3cff */
[----:B------:R-:W-:Y:S01]  /*5280*/  IMAD R8, R11, 0x8, R2 ;  /* 0x000000080b087824 */ /* 0x000fe200078e0202 */
[----:B------:R-:W-:Y:S01]  /*5290*/  SHF.L.U32 R5, R6, 0x1f, RZ ;  /* 0x0000001f06057819 */ /* 0x000fe200000006ff */
[----:B0-----:R-:W-:Y:S06]  /*52a0*/  @!P0 BRA `(.L_x_81) ;  /* 0x0000000400288947 */ /* 0x001fec0003800000 */
.L_x_94:
[----:B------:R-:W1:Y:S01]  /*52b0*/  SYNCS.PHASECHK.TRANS64.TRYWAIT P0, [R8+URZ], R5 ;  /* 0x00000005080075a7 */ /* 0x000e62000800017f */
[----:B------:R-:W-:-:S05]  /*52c0*/  VIADD R0, R11, 0x1 ;  /* 0x000000010b007836 */ /* 0x000fca0000000000 */
[----:B------:R-:W-:-:S04]  /*52d0*/  ISETP.NE.AND P1, PT, R0, 0x6, PT ;  /* 0x000000060000780c */ /* 0x000fc80003f25270 */
[----:B------:R-:W-:Y:S02]  /*52e0*/  SEL R3, RZ, 0x1, P1 ;  /* 0x00000001ff037807 */ /* 0x000fe40000800000 */
[----:B0-----:R-:W-:Y:S02]  /*52f0*/  SEL R7, R0, RZ, P1 ;  /* 0x000000ff00077207 */ /* 0x001fe40000800000 */
[----:B------:R-:W-:-:S03]  /*5300*/  LOP3.LUT R6, R6, R3, RZ, 0x3c, !PT ;  /* 0x0000000306067212 */ /* 0x000fc600078e3cff */
[----:B------:R-:W-:Y:S01]  /*5310*/  IMAD R9, R7, 0x8, R2 ;  /* 0x0000000807097824 */ /* 0x000fe200078e0202 */
[----:B------:R-:W-:Y:S01]  /*5320*/  SHF.L.U32 R4, R6, 0x1f, RZ ;  /* 0x0000001f06047819 */ /* 0x000fe200000006ff */
[----:B-1----:R-:W-:Y:S06]  /*5330*/  @!P0 BRA `(.L_x_82) ;  /* 0x0000000400188947 */ /* 0x002fec0003800000 */
.L_x_95:
[----:B------:R-:W1:Y:S01]  /*5340*/  SYNCS.PHASECHK.TRANS64.TRYWAIT P0, [R9+URZ], R4 ;  /* 0x00000004090075a7 */ /* 0x000e62000800017f */
[----:B------:R-:W-:-:S05]  /*5350*/  VIADD R0, R7, 0x1 ;  /* 0x0000000107007836 */ /* 0x000fca0000000000 */
[----:B------:R-:W-:-:S04]  /*5360*/  ISETP.NE.AND P1, PT, R0, 0x6, PT ;  /* 0x000000060000780c */ /* 0x000fc80003f25270 */
[----:B------:R-:W-:Y:S02]  /*5370*/  SEL R3, RZ, 0x1, P1 ;  /* 0x00000001ff037807 */ /* 0x000fe40000800000 */
[----:B------:R-:W-:Y:S02]  /*5380*/  SEL R7, R0, RZ, P1 ;  /* 0x000000ff00077207 */ /* 0x000fe40000800000 */
[----:B------:R-:W-:-:S03]  /*5390*/  LOP3.LUT R6, R6, R3, RZ, 0x3c, !PT ;  /* 0x0000000306067212 */ /* 0x000fc600078e3cff */
[----:B0-----:R-:W-:Y:S01]  /*53a0*/  IMAD R8, R7, 0x8, R2 ;  /* 0x0000000807087824 */ /* 0x001fe200078e0202 */
[----:B------:R-:W-:Y:S01]  /*53b0*/  SHF.L.U32 R5, R6, 0x1f, RZ ;  /* 0x0000001f06057819 */ /* 0x000fe200000006ff */
[----:B-1----:R-:W-:Y:S06]  /*53c0*/  @!P0 BRA `(.L_x_83) ;  /* 0x0000000400088947 */ /* 0x002fec0003800000 */
.L_x_96:
[----:B------:R-:W1:Y:S01]  /*53d0*/  SYNCS.PHASECHK.TRANS64.TRYWAIT P0, [R8+URZ], R5 ;  /* 0x00000005080075a7 */ /* 0x000e62000800017f */
[----:B------:R-:W-:-:S05]  /*53e0*/  VIADD R0, R7, 0x1 ;  /* 0x0000000107007836 */ /* 0x000fca0000000000 */
[----:B------:R-:W-:-:S04]  /*53f0*/  ISETP.NE.AND P1, PT, R0, 0x6, PT ;  /* 0x000000060000780c */ /* 0x000fc80003f25270 */
[----:B------:R-:W-:Y:S02]  /*5400*/  SEL R3, RZ, 0x1, P1 ;  /* 0x00000001ff037807 */ /* 0x000fe40000800000 */
[----:B------:R-:W-:Y:S02]  /*5410*/  SEL R7, R0, RZ, P1 ;  /* 0x000000ff00077207 */ /* 0x000fe40000800000 */
[----:B0-----:R-:W-:-:S03]  /*5420*/  LOP3.LUT R9, R6, R3, RZ, 0x3c, !PT ;  /* 0x0000000306097212 */ /* 0x001fc600078e3cff */
[----:B------:R-:W-:Y:S01]  /*5430*/  IMAD R11, R7, 0x8, R2 ;  /* 0x00000008070b7824 */ /* 0x000fe200078e0202 */
[----:B------:R-:W-:Y:S01]  /*5440*/  SHF.L.U32 R6, R9, 0x1f, RZ ;  /* 0x0000001f09067819 */ /* 0x000fe200000006ff */
[----:B-1----:R-:W-:Y:S06]  /*5450*/  @!P0 BRA `(.L_x_84) ;  /* 0x0000000000f88947 */ /* 0x002fec0003800000 */
.L_x_97:
[----:B------:R-:W1:Y:S01]  /*5460*/  SYNCS.PHASECHK.TRANS64.TRYWAIT P0, [R11+URZ], R6 ;  /* 0x000000060b0075a7 */ /* 0x000e62000800017f */
[----:B------:R-:W-:-:S05]  /*5470*/  VIADD R0, R7, 0x1 ;  /* 0x0000000107007836 */ /* 0x000fca0000000000 */
[----:B------:R-:W-:-:S04]  /*5480*/  ISETP.NE.AND P1, PT, R0, 0x6, PT ;  /* 0x000000060000780c */ /* 0x000fc80003f25270 */
[----:B------:R-:W-:Y:S02]  /*5490*/  SEL R4, RZ, 0x1, P1 ;  /* 0x00000001ff047807 */ /* 0x000fe40000800000 */
[----:B------:R-:W-:Y:S02]  /*54a0*/  SEL R3, R0, RZ, P1 ;  /* 0x000000ff00037207 */ /* 0x000fe40000800000 */
[----:B------:R-:W-:Y:S01]  /*54b0*/  LOP3.LUT R0, R9, R4, RZ, 0x3c, !PT ;  /* 0x0000000409007212 */ /* 0x000fe200078e3cff */
[----:B-1----:R-:W-:Y:S06]  /*54c0*/  @!P0 BRA `(.L_x_85) ;  /* 0x0000000000f08947 */ /* 0x002fec0003800000 */
.L_x_98:
[----:B------:R-:W-:Y:S01]  /*54d0*/  IMAD R3, R3, 0x8, R2 ;  /* 0x0000000803037824 */ /* 0x000fe200078e0202 */
[----:B------:R-:W-:-:S07]  /*54e0*/  SHF.L.U32 R0, R0, 0x1f, RZ ;  /* 0x0000001f00007819 */ /* 0x000fce00000006ff */
.L_x_86:
[----:B--2---:R2:W3:Y:S02]  /*54f0*/  SYNCS.PHASECHK.TRANS64.TRYWAIT P0, [R3+URZ], R0 ;  /* 0x00000000030075a7 */ /* 0x0044e4000800017f */
[----:B---3--:R-:W-:Y:S05]  /*5500*/  @!P0 NANOSLEEP.SYNCS 0x989680 ;  /* 0x009896800000895d */ /* 0x008fea0003900000 */
[----:B------:R-:W3:Y:S02]  /*5510*/  @!P0 SYNCS.PHASECHK.TRANS64 P0, [R3+URZ], R0 ;  /* 0x00000000030085a7 */ /* 0x000ee4000800007f */
[----:B---3--:R-:W-:Y:S05]  /*5520*/  @!P0 BRA `(.L_x_86) ;  /* 0xfffffffc00f08947 */ /* 0x008fea000383ffff */
.L_x_79:
[----:B------:R-:W-:Y:S05]  /*5530*/  BSYNC B0 ;  /* 0x0000000000007941 */ /* 0x000fea0003800000 */
.L_x_78:
[----:B------:R-:W-:Y:S05]  /*5540*/  EXIT ;  /* 0x000000000000794d */ /* 0x000fea0003800000 */
.L_x_17:
[----:B-1----:R1:W2:Y:S02]  /*5550*/  SYNCS.PHASECHK.TRANS64.TRYWAIT P1, [R3+URZ], R0 ;  /* 0x00000000030075a7 */ /* 0x0022a4000802017f */
[----:B--2---:R-:W-:Y:S05]  /*5560*/  @!P1 NANOSLEEP.SYNCS 0x989680 ;  /* 0x009896800000995d */ /* 0x004fea0003900000 */
[----:B------:R-:W2:Y:S02]  /*5570*/  @!P1 SYNCS.PHASECHK.TRANS64 P1, [R3+URZ], R0 ;  /* 0x00000000030095a7 */ /* 0x000ea4000802007f */
[----:B--2---:R-:W-:Y:S05]  /*5580*/  @!P1 BRA `(.L_x_17) ;  /* 0xfffffffc00f09947 */ /* 0x004fea000383ffff */
[----:B------:R-:W-:Y:S05]  /*5590*/  BRA `(.L_x_16) ;  /* 0xffffffbc00687947 */ /* 0x000fea000383ffff */
.L_x_22:
[----:B-1----:R-:W-:-:S04]  /*55a0*/  IMAD.U32 R4, RZ, RZ, UR7 ;  /* 0x00000007ff047e24 */ /* 0x002fc8000f8e00ff */
[----:B------:R1:W2:Y:S03]  /*55b0*/  SYNCS.PHASECHK.TRANS64.TRYWAIT P1, [R4+URZ], R3 ;  /* 0x00000003040075a7 */ /* 0x0002a6000802017f */
[----:B--2---:R-:W-:Y:S05]  /*55c0*/  @!P1 NANOSLEEP.SYNCS 0x989680 ;  /* 0x009896800000995d */ /* 0x004fea0003900000 */
[----:B------:R-:W2:Y:S02]  /*55d0*/  @!P1 SYNCS.PHASECHK.TRANS64 P1, [R4+URZ], R3 ;  /* 0x00000003040095a7 */ /* 0x000ea4000802007f */
[----:B--2---:R-:W-:Y:S05]  /*55e0*/  @!P1 BRA `(.L_x_22) ;  /* 0xfffffffc00ec9947 */ /* 0x004fea000383ffff */
[----:B------:R-:W-:Y:S05]  /*55f0*/  BRA `(.L_x_21) ;  /* 0xffffffc000947947 */ /* 0x000fea000383ffff */
.L_x_65:
[----:B------:R-:W-:Y:S01]  /*5600*/  BSSY B1, `(.L_x_87) ;  /* 0x0000006000017945 */ /* 0x000fe20003800000 */
[----:B------:R-:W-:-:S07]  /*5610*/  IMAD.MOV.U32 R15, RZ, RZ, -0x1 ;  /* 0xffffffffff0f7424 */ /* 0x000fce00078e00ff */
[----:B------:R-:W-:Y:S05]  /*5620*/  WARPSYNC.COLLECTIVE R15, `(.L_x_88) ;  /* 0x000000000f0c7348 */ /* 0x000fea0003c00000 */
[----:B------:R-:W-:Y:S02]  /*5630*/  ELECT P6, UR62, PT ;  /* 0x00000000003e782f */ /* 0x000fe400038c0000 */
[----:B------:R-:W-:Y:S01]  /*5640*/  MOV R14, UR62 ;  /* 0x0000003e000e7c02 */ /* 0x000fe20008000f00 */
[----:B------:R-:W-:Y:S10]  /*5650*/  ENDCOLLECTIVE ;  /* 0x000000000000791b */ /* 0x000ff40003800000 */
.L_x_88:
[----:B------:R-:W-:Y:S05]  /*5660*/  BSYNC B1 ;  /* 0x0000000000017941 */ /* 0x000fea0003800000 */
.L_x_87:
[----:B------:R-:W-:Y:S05]  /*5670*/  BRA `(.L_x_89) ;  /* 0xffffffec00f47947 */ /* 0x000fea000383ffff */
.L_x_68:
[----:B0-----:R0:W1:Y:S02]  /*5680*/  SYNCS.PHASECHK.TRANS64.TRYWAIT P1, [R14+URZ+0x30], R5 ;  /* 0x000030050e0075a7 */ /* 0x001064000802017f */
[----:B-1----:R-:W-:Y:S05]  /*5690*/  @!P1 NANOSLEEP.SYNCS 0x989680 ;  /* 0x009896800000995d */ /* 0x002fea0003900000 */
[----:B------:R-:W1:Y:S02]  /*56a0*/  @!P1 SYNCS.PHASECHK.TRANS64 P1, [R14+URZ+0x30], R5 ;  /* 0x000030050e0095a7 */ /* 0x000e64000802007f */
[----:B-1----:R-:W-:Y:S05]  /*56b0*/  @!P1 BRA `(.L_x_68) ;  /* 0xfffffffc00f09947 */ /* 0x002fea000383ffff */
[----:B------:R-:W-:Y:S05]  /*56c0*/  BRA `(.L_x_90) ;  /* 0xfffffff000287947 */ /* 0x000fea000383ffff */
.L_x_77:
[----:B------:R-:W-:Y:S01]  /*56d0*/  BSSY B0, `(.L_x_91) ;  /* 0x0000006000007945 */ /* 0x000fe20003800000 */
[----:B------:R-:W-:-:S07]  /*56e0*/  IMAD.MOV.U32 R15, RZ, RZ, -0x1 ;  /* 0xffffffffff0f7424 */ /* 0x000fce00078e00ff */
[----:B------:R-:W-:Y:S05]  /*56f0*/  WARPSYNC.COLLECTIVE R15, `(.L_x_92) ;  /* 0x000000000f0c7348 */ /* 0x000fea0003c00000 */
[----:B------:R-:W-:Y:S02]  /*5700*/  ELECT P6, UR62, PT ;  /* 0x00000000003e782f */ /* 0x000fe400038c0000 */
[----:B------:R-:W-:Y:S01]  /*5710*/  MOV R14, UR62 ;  /* 0x0000003e000e7c02 */ /* 0x000fe20008000f00 */
[----:B------:R-:W-:Y:S10]  /*5720*/  ENDCOLLECTIVE ;  /* 0x000000000000791b */ /* 0x000ff40003800000 */
.L_x_92:
[----:B------:R-:W-:Y:S05]  /*5730*/  BSYNC B0 ;  /* 0x0000000000007941 */ /* 0x000fea0003800000 */
.L_x_91:
[----:B------:R-:W-:Y:S05]  /*5740*/  BRA `(.L_x_93) ;  /* 0xfffffff800847947 */ /* 0x000fea000383ffff */
.L_x_81:
[----:B0-----:R0:W1:Y:S02]  /*5750*/  SYNCS.PHASECHK.TRANS64.TRYWAIT P0, [R7+URZ], R4 ;  /* 0x00000004070075a7 */ /* 0x001064000800017f */
[----:B-1----:R-:W-:Y:S05]  /*5760*/  @!P0 NANOSLEEP.SYNCS 0x989680 ;  /* 0x009896800000895d */ /* 0x002fea0003900000 */
[----:B------:R-:W1:Y:S02]  /*5770*/  @!P0 SYNCS.PHASECHK.TRANS64 P0, [R7+URZ], R4 ;  /* 0x00000004070085a7 */ /* 0x000e64000800007f */
[----:B-1----:R-:W-:Y:S05]  /*5780*/  @!P0 BRA `(.L_x_81) ;  /* 0xfffffffc00f08947 */ /* 0x002fea000383ffff */
[----:B------:R-:W-:Y:S05]  /*5790*/  BRA `(.L_x_94) ;  /* 0xfffffff800c47947 */ /* 0x000fea000383ffff */
.L_x_82:
[----:B0-----:R0:W1:Y:S02]  /*57a0*/  SYNCS.PHASECHK.TRANS64.TRYWAIT P0, [R8+URZ], R5 ;  /* 0x00000005080075a7 */ /* 0x001064000800017f */
[----:B-1----:R-:W-:Y:S05]  /*57b0*/  @!P0 NANOSLEEP.SYNCS 0x989680 ;  /* 0x009896800000895d */ /* 0x002fea0003900000 */
[----:B------:R-:W1:Y:S02]  /*57c0*/  @!P0 SYNCS.PHASECHK.TRANS64 P0, [R8+URZ], R5 ;  /* 0x00000005080085a7 */ /* 0x000e64000800007f */
[----:B-1----:R-:W-:Y:S05]  /*57d0*/  @!P0 BRA `(.L_x_82) ;  /* 0xfffffffc00f08947 */ /* 0x002fea000383ffff */
[----:B------:R-:W-:Y:S05]  /*57e0*/  BRA `(.L_x_95) ;  /* 0xfffffff800d47947 */ /* 0x000fea000383ffff */
.L_x_83:
[----:B0-----:R0:W1:Y:S02]  /*57f0*/  SYNCS.PHASECHK.TRANS64.TRYWAIT P0, [R9+URZ], R4 ;  /* 0x00000004090075a7 */ /* 0x001064000800017f */
[----:B-1----:R-:W-:Y:S05]  /*5800*/  @!P0 NANOSLEEP.SYNCS 0x989680 ;  /* 0x009896800000895d */ /* 0x002fea0003900000 */
[----:B------:R-:W1:Y:S02]  /*5810*/  @!P0 SYNCS.PHASECHK.TRANS64 P0, [R9+URZ], R4 ;  /* 0x00000004090085a7 */ /* 0x000e64000800007f */
[----:B-1----:R-:W-:Y:S05]  /*5820*/  @!P0 BRA `(.L_x_83) ;  /* 0xfffffffc00f08947 */ /* 0x002fea000383ffff */
[----:B------:R-:W-:Y:S05]  /*5830*/  BRA `(.L_x_96) ;  /* 0xfffffff800e47947 */ /* 0x000fea000383ffff */
.L_x_84:
[----:B0-----:R0:W1:Y:S02]  /*5840*/  SYNCS.PHASECHK.TRANS64.TRYWAIT P0, [R8+URZ], R5 ;  /* 0x00000005080075a7 */ /* 0x001064000800017f */
[----:B-1----:R-:W-:Y:S05]  /*5850*/  @!P0 NANOSLEEP.SYNCS 0x989680 ;  /* 0x009896800000895d */ /* 0x002fea0003900000 */
[----:B------:R-:W1:Y:S02]  /*5860*/  @!P0 SYNCS.PHASECHK.TRANS64 P0, [R8+URZ], R5 ;  /* 0x00000005080085a7 */ /* 0x000e64000800007f */
[----:B-1----:R-:W-:Y:S05]  /*5870*/  @!P0 BRA `(.L_x_84) ;  /* 0xfffffffc00f08947 */ /* 0x002fea000383ffff */
[----:B------:R-:W-:Y:S05]  /*5880*/  BRA `(.L_x_97) ;  /* 0xfffffff800f47947 */ /* 0x000fea000383ffff */
.L_x_85:
[----:B-1----:R1:W2:Y:S02]  /*5890*/  SYNCS.PHASECHK.TRANS64.TRYWAIT P0, [R11+URZ], R6 ;  /* 0x000000060b0075a7 */ /* 0x0022a4000800017f */
[----:B--2---:R-:W-:Y:S05]  /*58a0*/  @!P0 NANOSLEEP.SYNCS 0x989680 ;  /* 0x009896800000895d */ /* 0x004fea0003900000 */
[----:B------:R-:W2:Y:S02]  /*58b0*/  @!P0 SYNCS.PHASECHK.TRANS64 P0, [R11+URZ], R6 ;  /* 0x000000060b0085a7 */ /* 0x000ea4000800007f */
[----:B--2---:R-:W-:Y:S05]  /*58c0*/  @!P0 BRA `(.L_x_85) ;  /* 0xfffffffc00f08947 */ /* 0x004fea000383ffff */
[----:B------:R-:W-:Y:S05]  /*58d0*/  BRA `(.L_x_98) ;  /* 0xfffffff800fc7947 */ /* 0x000fea000383ffff */
.L_x_99:
[----:B------:R-:W-:-:S00]  /*58e0*/  BRA `(.L_x_99) ;  /* 0xfffffffc00fc7947 */ /* 0x000fc0000383ffff */
[----:B------:R-:W-:-:S00]  /*58f0*/  NOP ;  /* 0x0000000000007918 */ /* 0x000fc00000000000 */
        /* <DEDUP_REMOVED lines=8> */
.L_x_100:


//--------------------- .nv.global.init           --------------------------
	.section	.nv.global.init,"aw",@progbits
.nv.global.init:
	.type		$str$22,@object
	.size		$str$22,($str$23 - $str$22)
$str$22:
        /*0000*/ 	.byte	0x6b, 0x5f, 0x74, 0x69, 0x6c, 0x65, 0x5f, 0x63, 0x6f, 0x75, 0x6e, 0x74, 0x20, 0x3e, 0x3d, 0x20
        /*0010*/ 	.byte	0x31, 0x00
	.type		$str$23,@object
	.size		$str$23,(__unnamed_1 - $str$23)
$str$23:
        /*0012*/ 	.byte	0x2f, 0x74, 0x6d, 0x70, 0x2f, 0x63, 0x75, 0x74, 0x6c, 0x61, 0x73, 0x73, 0x5f, 0x73, 0x77, 0x65
        /*0022*/ 	.byte	0x65, 0x70, 0x5f, 0x73, 0x72, 0x63, 0x2f, 0x69, 0x6e, 0x63, 0x6c, 0x75, 0x64, 0x65, 0x2f, 0x63
        /*0032*/ 	.byte	0x75, 0x74, 0x6c, 0x61, 0x73, 0x73, 0x2f, 0x67, 0x65, 0x6d, 0x6d, 0x2f, 0x63, 0x6f, 0x6c, 0x6c
        /*0042*/ 	.byte	0x65, 0x63, 0x74, 0x69, 0x76, 0x65, 0x2f, 0x73, 0x6d, 0x39, 0x30, 0x5f, 0x6d, 0x6d, 0x61, 0x5f
        /*0052*/ 	.byte	0x74, 0x6d, 0x61, 0x5f, 0x67, 0x6d, 0x6d, 0x61, 0x5f, 0x73, 0x73, 0x5f, 0x77, 0x61, 0x72, 0x70
        /*0062*/ 	.byte	0x73, 0x70, 0x65, 0x63, 0x69, 0x61, 0x6c, 0x69, 0x7a, 0x65, 0x64, 0x2e, 0x68, 0x70, 0x70, 0x00
	.type		__unnamed_1,@object
	.size		__unnamed_1,(.L_0 - __unnamed_1)
__unnamed_1:
        /*0072*/ 	.byte	0x76, 0x6f, 0x69, 0x64, 0x20, 0x63, 0x75, 0x74, 0x6c, 0x61, 0x73, 0x73, 0x3a, 0x3a, 0x67, 0x65
        /* <DEDUP_REMOVED lines=179> */
        /*0bb2*/ 	.byte	0x74, 0x69, 0x74, 0x79, 0x5d, 0x00
.L_0:


//--------------------- .nv.shared._ZN7cutlass13device_kernelINS_4gemm6kernel13GemmUniversalIN4cute5tupleIJiiiiEEENS1_10collective13CollectiveMmaINS1_34MainloopSm90TmaGmmaWarpSpecializedILi6ENS5_IJNS4_1CILi1EEESB_SB_EEENS1_35KernelTmaWarpSpecializedCooperativeEEENS5_IJNSA_ILi512EEENSA_ILi8EEENSA_ILi32EEEEEENS_6half_tENS5_IJlSB_lEEESJ_SK_NS4_8TiledMMAINS4_8MMA_AtomIJNS4_4SM904GMMA24MMA_64x8x16_F32F16F16_SSILNSO_5MajorE0ELSQ_0ELNSO_7ScaleInE1ELSR_1EEEEEENS4_6LayoutINS5_IJNSA_ILi2EEESB_SB_EEENS5_IJSB_NSA_ILi0EEESX_EEEEENS5_IJNS4_10UnderscoreES10_S10_EEEEENS4_13SM90_TMA_LOADENS4_14ComposedLayoutINS4_7SwizzleILi2ELi4ELi3EEENS4_18smem_ptr_flag_bitsILi16EEENSU_INS5_IJSG_SH_EEENS5_IJSH_SB_EEEEEEEvNS4_8identityES13_S1C_vS1D_EENS_8epilogue10collective6detail29Sm90TmaWarpSpecializedAdapterINS1G_15DefaultEpilogueISJ_SK_SK_NS1F_6thread17LinearCombinationISJ_Li1EffLNS1K_9ScaleType4KindE0ELNS_15FloatRoundStyleE2ESJ_EENS1_15EpilogueDefaultEEEEEvvEEEEvNT_6ParamsE --------------------------
	.section	.nv.shared._ZN7cutlass13device_kernelINS_4gemm6kernel13GemmUniversalIN4cute5tupleIJiiiiEEENS1_10collective13CollectiveMmaINS1_34MainloopSm90TmaGmmaWarpSpecializedILi6ENS5_IJNS4_1CILi1EEESB_SB_EEENS1_35KernelTmaWarpSpecializedCooperativeEEENS5_IJNSA_ILi512EEENSA_ILi8EEENSA_ILi32EEEEEENS_6half_tENS5_IJlSB_lEEESJ_SK_NS4_8TiledMMAINS4_8MMA_AtomIJNS4_4SM904GMMA24MMA_64x8x16_F32F16F16_SSILNSO_5MajorE0ELSQ_0ELNSO_7ScaleInE1ELSR_1EEEEEENS4_6LayoutINS5_IJNSA_ILi2EEESB_SB_EEENS5_IJSB_NSA_ILi0EEESX_EEEEENS5_IJNS4_10UnderscoreES10_S10_EEEEENS4_13SM90_TMA_LOADENS4_14ComposedLayoutINS4_7SwizzleILi2ELi4ELi3EEENS4_18smem_ptr_flag_bitsILi16EEENSU_INS5_IJSG_SH_EEENS5_IJSH_SB_EEEEEEEvNS4_8identityES13_S1C_vS1D_EENS_8epilogue10collective6detail29Sm90TmaWarpSpecializedAdapterINS1G_15DefaultEpilogueISJ_SK_SK_NS1F_6thread17LinearCombinationISJ_Li1EffLNS1K_9ScaleType4KindE0ELNS_15FloatRoundStyleE2ESJ_EENS1_15EpilogueDefaultEEEEEvvEEEEvNT_6ParamsE,"aw",@nobits
	.sectionflags	@""
	.align	16
	.zero		1024


//--------------------- .nv.shared.reserved.0     --------------------------
	.section	.nv.shared.reserved.0,"aw",@nobits
	.weak		__nv_reservedSMEM_offset_0_alias
	.size		__nv_reservedSMEM_offset_0_alias, 0, 0
	.other		__nv_reservedSMEM_offset_0_alias,@"STO_CUDA_RESERVED_SHARED STV_DEFAULT"
__nv_reservedSMEM_offset_0_alias:
	.zero		0


//--------------------- .nv.global                --------------------------
	.section	.nv.global,"aw",@nobits
.nv.global:
	.type		_ZN40_INTERNAL_367e5340_4_k_cu_8c8f6df4_141494cute1_E,@object
	.size		_ZN40_INTERNAL_367e5340_4_k_cu_8c8f6df4_141494cute1_E,(_ZN40_INTERNAL_367e5340_4_k_cu_8c8f6df4_141494cuda3std3__45__cpo6cbeginE - _ZN40_INTERNAL_367e5340_4_k_cu_8c8f6df4_141494cute1_E)
_ZN40_INTERNAL_367e5340_4_k_cu_8c8f6df4_141494cute1_E:
	.zero		1
	.type		_ZN40_INTERNAL_367e5340_4_k_cu_8c8f6df4_141494cuda3std3__45__cpo6cbeginE,@object
	.size		_ZN40_INTERNAL_367e5340_4_k_cu_8c8f6df4_141494cuda3std3__45__cpo6cbeginE,(_ZN40_INTERNAL_367e5340_4_k_cu_8c8f6df4_141494cuda3std3__48in_placeE - _ZN40_INTERNAL_367e5340_4_k_cu_8c8f6df4_141494cuda3std3__45__cpo6cbeginE)
_ZN40_INTERNAL_367e5340_4_k_cu_8c8f6df4_141494cuda3std3__45__cpo6cbeginE:
	.zero		1
	.type		_ZN40_INTERNAL_367e5340_4_k_cu_8c8f6df4_141494cuda3std3__48in_placeE,@object
	.size		_ZN40_INTERNAL_367e5340_4_k_cu_8c8f6df4_141494cuda3std3__48in_placeE,(_ZN40_INTERNAL_367e5340_4_k_cu_8c8f6df4_141494cuda3std6ranges3__45__cpo9iter_moveE - _ZN40_INTERNAL_367e5340_4_k_cu_8c8f6df4_141494cuda3std3__48in_placeE)
_ZN40_INTERNAL_367e5340_4_k_cu_8c8f6df4_141494cuda3std3__48in_placeE:
	.zero		1
	.type		_ZN40_INTERNAL_367e5340_4_k_cu_8c8f6df4_141494cuda3std6ranges3__45__cpo9iter_moveE,@object
	.size		_ZN40_INTERNAL_367e5340_4_k_cu_8c8f6df4_141494cuda3std6ranges3__45__cpo9iter_moveE,(_ZN40_INTERNAL_367e5340_4_k_cu_8c8f6df4_141494cuda3std3__45__cpo5beginE - _ZN40_INTERNAL_367e5340_4_k_cu_8c8f6df4_141494cuda3std6ranges3__45__cpo9iter_moveE)
_ZN40_INTERNAL_367e5340_4_k_cu_8c8f6df4_141494cuda3std6ranges3__45__cpo9iter_moveE:
	.zero		1
	.type		_ZN40_INTERNAL_367e5340_4_k_cu_8c8f6df4_141494cuda3std3__45__cpo5beginE,@object
	.size		_ZN40_INTERNAL_367e5340_4_k_cu_8c8f6df4_141494cuda3std3__45__cpo5beginE,(_ZN40_INTERNAL_367e5340_4_k_cu_8c8f6df4_141494cuda3std3__442_GLOBAL__N__367e5340_4_k_cu_8c8f6df4_141496ignoreE - _ZN40_INTERNAL_367e5340_4_k_cu_8c8f6df4_141494cuda3std3__45__cpo5beginE)
_ZN40_INTERNAL_367e5340_4_k_cu_8c8f6df4_141494cuda3std3__45__cpo5beginE:
	.zero		1
	.type		_ZN40_INTERNAL_367e5340_4_k_cu_8c8f6df4_141494cuda3std3__442_GLOBAL__N__367e5340_4_k_cu_8c8f6df4_141496ignoreE,@object
	.size		_ZN40_INTERNAL_367e5340_4_k_cu_8c8f6df4_141494cuda3std3__442_GLOBAL__N__367e5340_4_k_cu_8c8f6df4_141496ignoreE,(_ZN40_INTERNAL_367e5340_4_k_cu_8c8f6df4_141494cute7productE - _ZN40_INTERNAL_367e5340_4_k_cu_8c8f6df4_141494cuda3std3__442_GLOBAL__N__367e5340_4_k_cu_8c8f6df4_141496ignoreE)
_ZN40_INTERNAL_367e5340_4_k_cu_8c8f6df4_141494cuda3std3__442_GLOBAL__N__367e5340_4_k_cu_8c8f6df4_141496ignoreE:
	.zero		1
	.type		_ZN40_INTERNAL_367e5340_4_k_cu_8c8f6df4_141494cute7productE,@object
	.size		_ZN40_INTERNAL_367e5340_4_k_cu_8c8f6df4_141494cute7productE,(_ZN40_INTERNAL_367e5340_4_k_cu_8c8f6df4_141494cuda3std3__45__cpo3endE - _ZN40_INTERNAL_367e5340_4_k_cu_8c8f6df4_141494cute7productE)
_ZN40_INTERNAL_367e5340_4_k_cu_8c8f6df4_141494cute7productE:
	.zero		1
	.type		_ZN40_INTERNAL_367e5340_4_k_cu_8c8f6df4_141494cuda3std3__45__cpo3endE,@object
	.size		_ZN40_INTERNAL_367e5340_4_k_cu_8c8f6df4_141494cuda3std3__45__cpo3endE,(_ZN40_INTERNAL_367e5340_4_k_cu_8c8f6df4_141494cuda3std3__419piecewise_constructE - _ZN40_INTERNAL_367e5340_4_k_cu_8c8f6df4_141494cuda3std3__45__cpo3endE)
_ZN40_INTERNAL_367e5340_4_k_cu_8c8f6df4_141494cuda3std3__45__cpo3endE:
	.zero		1
	.type		_ZN40_INTERNAL_367e5340_4_k_cu_8c8f6df4_141494cuda3std3__419piecewise_constructE,@object
	.size		_ZN40_INTERNAL_367e5340_4_k_cu_8c8f6df4_141494cuda3std3__419piecewise_constructE,(_ZN40_INTERNAL_367e5340_4_k_cu_8c8f6df4_141494cuda3std3__45__cpo4cendE - _ZN40_INTERNAL_367e5340_4_k_cu_8c8f6df4_141494cuda3std3__419piecewise_constructE)
_ZN40_INTERNAL_367e5340_4_k_cu_8c8f6df4_141494cuda3std3__419piecewise_constructE:
	.zero		1
	.type		_ZN40_INTERNAL_367e5340_4_k_cu_8c8f6df4_141494cuda3std3__45__cpo4cendE,@object
	.size		_ZN40_INTERNAL_367e5340_4_k_cu_8c8f6df4_141494cuda3std3__45__cpo4cendE,(_ZN40_INTERNAL_367e5340_4_k_cu_8c8f6df4_141494cuda3std6ranges3__45__cpo4swapE - _ZN40_INTERNAL_367e5340_4_k_cu_8c8f6df4_141494cuda3std3__45__cpo4cendE)
_ZN40_INTERNAL_367e5340_4_k_cu_8c8f6df4_141494cuda3std3__45__cpo4cendE:
	.zero		1
	.type		_ZN40_INTERNAL_367e5340_4_k_cu_8c8f6df4_141494cuda3std6ranges3__45__cpo4swapE,@object
	.size		_ZN40_INTERNAL_367e5340_4_k_cu_8c8f6df4_141494cuda3std6ranges3__45__cpo4swapE,(.L_8 - _ZN40_INTERNAL_367e5340_4_k_cu_8c8f6df4_141494cuda3std6ranges3__45__cpo4swapE)
_ZN40_INTERNAL_367e5340_4_k_cu_8c8f6df4_141494cuda3std6ranges3__45__cpo4swapE:
	.zero		1
.L_8:


//--------------------- .nv.constant0._ZN7cutlass13device_kernelINS_4gemm6kernel13GemmUniversalIN4cute5tupleIJiiiiEEENS1_10collective13CollectiveMmaINS1_34MainloopSm90TmaGmmaWarpSpecializedILi6ENS5_IJNS4_1CILi1EEESB_SB_EEENS1_35KernelTmaWarpSpecializedCooperativeEEENS5_IJNSA_ILi512EEENSA_ILi8EEENSA_ILi32EEEEEENS_6half_tENS5_IJlSB_lEEESJ_SK_NS4_8TiledMMAINS4_8MMA_AtomIJNS4_4SM904GMMA24MMA_64x8x16_F32F16F16_SSILNSO_5MajorE0ELSQ_0ELNSO_7ScaleInE1ELSR_1EEEEEENS4_6LayoutINS5_IJNSA_ILi2EEESB_SB_EEENS5_IJSB_NSA_ILi0EEESX_EEEEENS5_IJNS4_10UnderscoreES10_S10_EEEEENS4_13SM90_TMA_LOADENS4_14ComposedLayoutINS4_7SwizzleILi2ELi4ELi3EEENS4_18smem_ptr_flag_bitsILi16EEENSU_INS5_IJSG_SH_EEENS5_IJSH_SB_EEEEEEEvNS4_8identityES13_S1C_vS1D_EENS_8epilogue10collective6detail29Sm90TmaWarpSpecializedAdapterINS1G_15DefaultEpilogueISJ_SK_SK_NS1F_6thread17LinearCombinationISJ_Li1EffLNS1K_9ScaleType4KindE0ELNS_15FloatRoundStyleE2ESJ_EENS1_15EpilogueDefaultEEEEEvvEEEEvNT_6ParamsE --------------------------
	.section	.nv.constant0._ZN7cutlass13device_kernelINS_4gemm6kernel13GemmUniversalIN4cute5tupleIJiiiiEEENS1_10collective13CollectiveMmaINS1_34MainloopSm90TmaGmmaWarpSpecializedILi6ENS5_IJNS4_1CILi1EEESB_SB_EEENS1_35KernelTmaWarpSpecializedCooperativeEEENS5_IJNSA_ILi512EEENSA_ILi8EEENSA_ILi32EEEEEENS_6half_tENS5_IJlSB_lEEESJ_SK_NS4_8TiledMMAINS4_8MMA_AtomIJNS4_4SM904GMMA24MMA_64x8x16_F32F16F16_SSILNSO_5MajorE0ELSQ_0ELNSO_7ScaleInE1ELSR_1EEEEEENS4_6LayoutINS5_IJNSA_ILi2EEESB_SB_EEENS5_IJSB_NSA_ILi0EEESX_EEEEENS5_IJNS4_10UnderscoreES10_S10_EEEEENS4_13SM90_TMA_LOADENS4_14ComposedLayoutINS4_7SwizzleILi2ELi4ELi3EEENS4_18smem_ptr_flag_bitsILi16EEENSU_INS5_IJSG_SH_EEENS5_IJSH_SB_EEEEEEEvNS4_8identityES13_S1C_vS1D_EENS_8epilogue10collective6detail29Sm90TmaWarpSpecializedAdapterINS1G_15DefaultEpilogueISJ_SK_SK_NS1F_6thread17LinearCombinationISJ_Li1EffLNS1K_9ScaleType4KindE0ELNS_15FloatRoundStyleE2ESJ_EENS1_15EpilogueDefaultEEEEEvvEEEEvNT_6ParamsE,"a",@progbits
	.sectionflags	@""
	.align	4
.nv.constant0._ZN7cutlass13device_kernelINS_4gemm6kernel13GemmUniversalIN4cute5tupleIJiiiiEEENS1_10collective13CollectiveMmaINS1_34MainloopSm90TmaGmmaWarpSpecializedILi6ENS5_IJNS4_1CILi1EEESB_SB_EEENS1_35KernelTmaWarpSpecializedCooperativeEEENS5_IJNSA_ILi512EEENSA_ILi8EEENSA_ILi32EEEEEENS_6half_tENS5_IJlSB_lEEESJ_SK_NS4_8TiledMMAINS4_8MMA_AtomIJNS4_4SM904GMMA24MMA_64x8x16_F32F16F16_SSILNSO_5MajorE0ELSQ_0ELNSO_7ScaleInE1ELSR_1EEEEEENS4_6LayoutINS5_IJNSA_ILi2EEESB_SB_EEENS5_IJSB_NSA_ILi0EEESX_EEEEENS5_IJNS4_10UnderscoreES10_S10_EEEEENS4_13SM90_TMA_LOADENS4_14ComposedLayoutINS4_7SwizzleILi2ELi4ELi3EEENS4_18smem_ptr_flag_bitsILi16EEENSU_INS5_IJSG_SH_EEENS5_IJSH_SB_EEEEEEEvNS4_8identityES13_S1C_vS1D_EENS_8epilogue10collective6detail29Sm90TmaWarpSpecializedAdapterINS1G_15DefaultEpilogueISJ_SK_SK_NS1F_6thread17LinearCombinationISJ_Li1EffLNS1K_9ScaleType4KindE0ELNS_15FloatRoundStyleE2ESJ_EENS1_15EpilogueDefaultEEEEEvvEEEEvNT_6ParamsE:
	.zero		1664


//--------------------- SYMBOLS --------------------------

	.type		.nv.reservedSmem.offset0,@object
	.size		.nv.reservedSmem.offset0,0x4
	.type		__assertfail,@function
